//
// Generated by NVIDIA NVVM Compiler
//
// Compiler Build ID: CL-36424714
// Cuda compilation tools, release 13.0, V13.0.88
// Based on NVVM 20.0.0
//

.version 9.0
.target sm_100
.address_size 64

	// .globl	_Z31generateAndEvaluatePermutationsiyPPfPiPc
.extern .func  (.param .b64 func_retval0) malloc
(
	.param .b64 malloc_param_0
)
;
.extern .func free
(
	.param .b64 free_param_0
)
;
.global .align 1 .b8 _ZN34_INTERNAL_96c6547e_4_k_cu_8c167e934cuda3std3__45__cpo5beginE[1];
.global .align 1 .b8 _ZN34_INTERNAL_96c6547e_4_k_cu_8c167e934cuda3std3__45__cpo3endE[1];
.global .align 1 .b8 _ZN34_INTERNAL_96c6547e_4_k_cu_8c167e934cuda3std3__45__cpo6cbeginE[1];
.global .align 1 .b8 _ZN34_INTERNAL_96c6547e_4_k_cu_8c167e934cuda3std3__45__cpo4cendE[1];
.global .align 1 .b8 _ZN34_INTERNAL_96c6547e_4_k_cu_8c167e934cuda3std3__45__cpo6rbeginE[1];
.global .align 1 .b8 _ZN34_INTERNAL_96c6547e_4_k_cu_8c167e934cuda3std3__45__cpo4rendE[1];
.global .align 1 .b8 _ZN34_INTERNAL_96c6547e_4_k_cu_8c167e934cuda3std3__45__cpo7crbeginE[1];
.global .align 1 .b8 _ZN34_INTERNAL_96c6547e_4_k_cu_8c167e934cuda3std3__45__cpo5crendE[1];
.global .align 1 .b8 _ZN34_INTERNAL_96c6547e_4_k_cu_8c167e934cuda3std3__436_GLOBAL__N__96c6547e_4_k_cu_8c167e936ignoreE[1];
.global .align 1 .b8 _ZN34_INTERNAL_96c6547e_4_k_cu_8c167e934cuda3std3__419piecewise_constructE[1];
.global .align 1 .b8 _ZN34_INTERNAL_96c6547e_4_k_cu_8c167e934cuda3std3__48in_placeE[1];
.global .align 1 .b8 _ZN34_INTERNAL_96c6547e_4_k_cu_8c167e934cuda3std3__420unreachable_sentinelE[1];
.global .align 1 .b8 _ZN34_INTERNAL_96c6547e_4_k_cu_8c167e934cuda3std3__47nulloptE[1];
.global .align 1 .b8 _ZN34_INTERNAL_96c6547e_4_k_cu_8c167e934cuda3std3__48unexpectE[1];
.global .align 1 .b8 _ZN34_INTERNAL_96c6547e_4_k_cu_8c167e934cuda3std6ranges3__45__cpo4swapE[1];
.global .align 1 .b8 _ZN34_INTERNAL_96c6547e_4_k_cu_8c167e934cuda3std6ranges3__45__cpo9iter_moveE[1];
.global .align 1 .b8 _ZN34_INTERNAL_96c6547e_4_k_cu_8c167e934cuda3std6ranges3__45__cpo5beginE[1];
.global .align 1 .b8 _ZN34_INTERNAL_96c6547e_4_k_cu_8c167e934cuda3std6ranges3__45__cpo3endE[1];
.global .align 1 .b8 _ZN34_INTERNAL_96c6547e_4_k_cu_8c167e934cuda3std6ranges3__45__cpo6cbeginE[1];
.global .align 1 .b8 _ZN34_INTERNAL_96c6547e_4_k_cu_8c167e934cuda3std6ranges3__45__cpo4cendE[1];
.global .align 1 .b8 _ZN34_INTERNAL_96c6547e_4_k_cu_8c167e934cuda3std6ranges3__45__cpo7advanceE[1];
.global .align 1 .b8 _ZN34_INTERNAL_96c6547e_4_k_cu_8c167e934cuda3std6ranges3__45__cpo9iter_swapE[1];
.global .align 1 .b8 _ZN34_INTERNAL_96c6547e_4_k_cu_8c167e934cuda3std6ranges3__45__cpo4nextE[1];
.global .align 1 .b8 _ZN34_INTERNAL_96c6547e_4_k_cu_8c167e934cuda3std6ranges3__45__cpo4prevE[1];
.global .align 1 .b8 _ZN34_INTERNAL_96c6547e_4_k_cu_8c167e934cuda3std6ranges3__45__cpo4dataE[1];
.global .align 1 .b8 _ZN34_INTERNAL_96c6547e_4_k_cu_8c167e934cuda3std6ranges3__45__cpo5cdataE[1];
.global .align 1 .b8 _ZN34_INTERNAL_96c6547e_4_k_cu_8c167e934cuda3std6ranges3__45__cpo4sizeE[1];
.global .align 1 .b8 _ZN34_INTERNAL_96c6547e_4_k_cu_8c167e934cuda3std6ranges3__45__cpo5ssizeE[1];
.global .align 1 .b8 _ZN34_INTERNAL_96c6547e_4_k_cu_8c167e934cuda3std6ranges3__45__cpo8distanceE[1];
.global .align 1 .b8 _ZN34_INTERNAL_96c6547e_4_k_cu_8c167e936thrust24THRUST_300001_SM_1000_NS8cuda_cub3parE[1];
.global .align 1 .b8 _ZN34_INTERNAL_96c6547e_4_k_cu_8c167e936thrust24THRUST_300001_SM_1000_NS8cuda_cub10par_nosyncE[1];
.global .align 1 .b8 _ZN34_INTERNAL_96c6547e_4_k_cu_8c167e936thrust24THRUST_300001_SM_1000_NS6system6detail10sequential3seqE[1];
.global .align 1 .b8 _ZN34_INTERNAL_96c6547e_4_k_cu_8c167e936thrust24THRUST_300001_SM_1000_NS6system3cpp3parE[1];
.global .align 1 .b8 _ZN34_INTERNAL_96c6547e_4_k_cu_8c167e936thrust24THRUST_300001_SM_1000_NS12placeholders2_1E[1];
.global .align 1 .b8 _ZN34_INTERNAL_96c6547e_4_k_cu_8c167e936thrust24THRUST_300001_SM_1000_NS12placeholders2_2E[1];
.global .align 1 .b8 _ZN34_INTERNAL_96c6547e_4_k_cu_8c167e936thrust24THRUST_300001_SM_1000_NS12placeholders2_3E[1];
.global .align 1 .b8 _ZN34_INTERNAL_96c6547e_4_k_cu_8c167e936thrust24THRUST_300001_SM_1000_NS12placeholders2_4E[1];
.global .align 1 .b8 _ZN34_INTERNAL_96c6547e_4_k_cu_8c167e936thrust24THRUST_300001_SM_1000_NS12placeholders2_5E[1];
.global .align 1 .b8 _ZN34_INTERNAL_96c6547e_4_k_cu_8c167e936thrust24THRUST_300001_SM_1000_NS12placeholders2_6E[1];
.global .align 1 .b8 _ZN34_INTERNAL_96c6547e_4_k_cu_8c167e936thrust24THRUST_300001_SM_1000_NS12placeholders2_7E[1];
.global .align 1 .b8 _ZN34_INTERNAL_96c6547e_4_k_cu_8c167e936thrust24THRUST_300001_SM_1000_NS12placeholders2_8E[1];
.global .align 1 .b8 _ZN34_INTERNAL_96c6547e_4_k_cu_8c167e936thrust24THRUST_300001_SM_1000_NS12placeholders2_9E[1];
.global .align 1 .b8 _ZN34_INTERNAL_96c6547e_4_k_cu_8c167e936thrust24THRUST_300001_SM_1000_NS12placeholders3_10E[1];
.global .align 1 .b8 _ZN34_INTERNAL_96c6547e_4_k_cu_8c167e936thrust24THRUST_300001_SM_1000_NS3seqE[1];
.global .align 1 .b8 _ZN34_INTERNAL_96c6547e_4_k_cu_8c167e936thrust24THRUST_300001_SM_1000_NS6deviceE[1];

.visible .entry _Z31generateAndEvaluatePermutationsiyPPfPiPc(
	.param .u32 _Z31generateAndEvaluatePermutationsiyPPfPiPc_param_0,
	.param .u64 _Z31generateAndEvaluatePermutationsiyPPfPiPc_param_1,
	.param .u64 .ptr .align 1 _Z31generateAndEvaluatePermutationsiyPPfPiPc_param_2,
	.param .u64 .ptr .align 1 _Z31generateAndEvaluatePermutationsiyPPfPiPc_param_3,
	.param .u64 .ptr .align 1 _Z31generateAndEvaluatePermutationsiyPPfPiPc_param_4
)
{
	.reg .pred 	%p<12>;
	.reg .b16 	%rs<2>;
	.reg .b32 	%r<55>;
	.reg .b64 	%rd<20>;

	ld.param.u32 	%r12, [_Z31generateAndEvaluatePermutationsiyPPfPiPc_param_0];
	ld.param.u64 	%rd5, [_Z31generateAndEvaluatePermutationsiyPPfPiPc_param_1];
	ld.param.u64 	%rd6, [_Z31generateAndEvaluatePermutationsiyPPfPiPc_param_3];
	ld.param.u64 	%rd4, [_Z31generateAndEvaluatePermutationsiyPPfPiPc_param_4];
	cvta.to.global.u64 	%rd1, %rd6;
	mov.u32 	%r13, %ctaid.x;
	mov.u32 	%r14, %ntid.x;
	mov.u32 	%r15, %tid.x;
	mad.lo.s32 	%r1, %r13, %r14, %r15;
	cvt.s64.s32 	%rd7, %r1;
	setp.le.u64 	%p1, %rd5, %rd7;
	@%p1 bra 	$L__BB0_16;
	cvt.s64.s32 	%rd8, %r12;
	{ // callseq 0, 0
	.param .b64 param0;
	st.param.b64 	[param0], %rd8;
	.param .b64 retval0;
	call.uni (retval0), 
	malloc, 
	(
	param0
	);
	ld.param.b64 	%rd9, [retval0];
	} // callseq 0
	{ // callseq 1, 0
	.param .b64 param0;
	st.param.b64 	[param0], 4;
	.param .b64 retval0;
	call.uni (retval0), 
	malloc, 
	(
	param0
	);
	ld.param.b64 	%rd10, [retval0];
	} // callseq 1
	setp.lt.s32 	%p2, %r12, 1;
	@%p2 bra 	$L__BB0_13;
	and.b32  	%r2, %r12, 7;
	setp.lt.u32 	%p3, %r12, 8;
	mov.b32 	%r53, 0;
	@%p3 bra 	$L__BB0_5;
	and.b32  	%r53, %r12, 2147483640;
	mov.b32 	%r51, 0;
$L__BB0_4:
	.pragma "nounroll";
	add.s32 	%r18, %r51, %r1;
	rem.s32 	%r19, %r18, %r12;
	cvt.u64.u32 	%rd11, %r51;
	add.s64 	%rd12, %rd9, %rd11;
	st.u8 	[%rd12], %r19;
	add.s32 	%r20, %r18, 1;
	rem.s32 	%r21, %r20, %r12;
	st.u8 	[%rd12+1], %r21;
	add.s32 	%r22, %r18, 2;
	rem.s32 	%r23, %r22, %r12;
	st.u8 	[%rd12+2], %r23;
	add.s32 	%r24, %r18, 3;
	rem.s32 	%r25, %r24, %r12;
	st.u8 	[%rd12+3], %r25;
	add.s32 	%r26, %r18, 4;
	rem.s32 	%r27, %r26, %r12;
	st.u8 	[%rd12+4], %r27;
	add.s32 	%r28, %r18, 5;
	rem.s32 	%r29, %r28, %r12;
	st.u8 	[%rd12+5], %r29;
	add.s32 	%r30, %r18, 6;
	rem.s32 	%r31, %r30, %r12;
	st.u8 	[%rd12+6], %r31;
	add.s32 	%r32, %r18, 7;
	rem.s32 	%r33, %r32, %r12;
	st.u8 	[%rd12+7], %r33;
	add.s32 	%r51, %r51, 8;
	setp.ne.s32 	%p4, %r51, %r53;
	@%p4 bra 	$L__BB0_4;
$L__BB0_5:
	setp.eq.s32 	%p5, %r2, 0;
	@%p5 bra 	$L__BB0_13;
	and.b32  	%r7, %r12, 3;
	setp.lt.u32 	%p6, %r2, 4;
	@%p6 bra 	$L__BB0_8;
	add.s32 	%r34, %r53, %r1;
	rem.s32 	%r35, %r34, %r12;
	cvt.u64.u32 	%rd13, %r53;
	add.s64 	%rd14, %rd9, %rd13;
	st.u8 	[%rd14], %r35;
	add.s32 	%r36, %r34, 1;
	rem.s32 	%r37, %r36, %r12;
	st.u8 	[%rd14+1], %r37;
	add.s32 	%r38, %r34, 2;
	rem.s32 	%r39, %r38, %r12;
	st.u8 	[%rd14+2], %r39;
	add.s32 	%r40, %r34, 3;
	rem.s32 	%r41, %r40, %r12;
	st.u8 	[%rd14+3], %r41;
	add.s32 	%r53, %r53, 4;
$L__BB0_8:
	setp.eq.s32 	%p7, %r7, 0;
	@%p7 bra 	$L__BB0_13;
	setp.eq.s32 	%p8, %r7, 1;
	@%p8 bra 	$L__BB0_11;
	add.s32 	%r42, %r53, %r1;
	rem.s32 	%r43, %r42, %r12;
	cvt.u64.u32 	%rd15, %r53;
	add.s64 	%rd16, %rd9, %rd15;
	st.u8 	[%rd16], %r43;
	add.s32 	%r44, %r42, 1;
	rem.s32 	%r45, %r44, %r12;
	st.u8 	[%rd16+1], %r45;
	add.s32 	%r53, %r53, 2;
$L__BB0_11:
	and.b32  	%r46, %r12, 1;
	setp.eq.b32 	%p9, %r46, 1;
	not.pred 	%p10, %p9;
	@%p10 bra 	$L__BB0_13;
	add.s32 	%r47, %r53, %r1;
	rem.s32 	%r48, %r47, %r12;
	cvt.u64.u32 	%rd17, %r53;
	add.s64 	%rd18, %rd9, %rd17;
	st.u8 	[%rd18], %r48;
$L__BB0_13:
	st.u32 	[%rd10], %r1;
	ld.global.u32 	%r49, [%rd1];
	setp.le.s32 	%p11, %r1, %r49;
	@%p11 bra 	$L__BB0_15;
	atom.global.max.s32 	%r50, [%rd1], %r1;
	ld.u8 	%rs1, [%rd9];
	cvta.to.global.u64 	%rd19, %rd4;
	st.global.u8 	[%rd19], %rs1;
$L__BB0_15:
	{ // callseq 2, 0
	.param .b64 param0;
	st.param.b64 	[param0], %rd9;
	call.uni 
	free, 
	(
	param0
	);
	} // callseq 2
	{ // callseq 3, 0
	.param .b64 param0;
	st.param.b64 	[param0], %rd10;
	call.uni 
	free, 
	(
	param0
	);
	} // callseq 3
$L__BB0_16:
	ret;

}
	// .globl	_ZN3cub18CUB_300001_SM_10006detail11EmptyKernelIvEEvv
.visible .entry _ZN3cub18CUB_300001_SM_10006detail11EmptyKernelIvEEvv()
{


	ret;

}


// ===== COMPILED SASS (sm_100) =====

	.target	sm_100

	.elftype	@"ET_EXEC"


//--------------------- .note.nv.tkinfo           --------------------------
	.section	.note.nv.tkinfo,"",@"SHT_NOTE"
	.sectionflags	@"SHF_NOTE_NV_TKINFO"
	.tkinfo
        /*0018*/ 	.word	0x00000002
        /*0030*/ 	.string	""
        /*0030*/ 	.string	"ptxas"
        /*0030*/ 	.string	"Cuda compilation tools, release 13.0, V13.0.88"
        /*0030*/ 	.string	"Build cuda_13.0.r13.0/compiler.36424714_0"
        /*0030*/ 	.string	"-arch sm_100 -m 64 "



//--------------------- .note.nv.cuinfo           --------------------------
	.section	.note.nv.cuinfo,"",@"SHT_NOTE"
	.sectionflags	@"SHF_NOTE_NV_CUINFO"
        /*0018*/ 	.short	0x0002
        /*001a*/ 	.short	0x0064
        /*001c*/ 	.short	0x0082
	.zero		2


//--------------------- .nv.info                  --------------------------
	.section	.nv.info,"",@"SHT_CUDA_INFO"
	.align	4


	//----- nvinfo : EIATTR_REGCOUNT
	.align		4
        /*0000*/ 	.byte	0x04, 0x2f
        /*0002*/ 	.short	(.L_46 - .L_45)
	.align		4
.L_45:
        /*0004*/ 	.word	index@(_Z31generateAndEvaluatePermutationsiyPPfPiPc)
        /*0008*/ 	.word	0x00000020


	//----- nvinfo : EIATTR_FRAME_SIZE
	.align		4
.L_46:
        /*000c*/ 	.byte	0x04, 0x11
        /*000e*/ 	.short	(.L_48 - .L_47)
	.align		4
.L_47:
        /*0010*/ 	.word	index@(_Z31generateAndEvaluatePermutationsiyPPfPiPc)
        /*0014*/ 	.word	0x00000000


	//----- nvinfo : EIATTR_REGCOUNT
	.align		4
.L_48:
        /*0018*/ 	.byte	0x04, 0x2f
        /*001a*/ 	.short	(.L_50 - .L_49)
	.align		4
.L_49:
        /*001c*/ 	.word	index@(_ZN3cub18CUB_300001_SM_10006detail11EmptyKernelIvEEvv)
        /*0020*/ 	.word	0x00000004


	//----- nvinfo : EIATTR_FRAME_SIZE
	.align		4
.L_50:
        /*0024*/ 	.byte	0x04, 0x11
        /*0026*/ 	.short	(.L_52 - .L_51)
	.align		4
.L_51:
        /*0028*/ 	.word	index@(_ZN3cub18CUB_300001_SM_10006detail11EmptyKernelIvEEvv)
        /*002c*/ 	.word	0x00000000


	//----- nvinfo : EIATTR_MIN_STACK_SIZE
	.align		4
.L_52:
        /*0030*/ 	.byte	0x04, 0x12
        /*0032*/ 	.short	(.L_54 - .L_53)
	.align		4
.L_53:
        /*0034*/ 	.word	index@(_ZN3cub18CUB_300001_SM_10006detail11EmptyKernelIvEEvv)
        /*0038*/ 	.word	0x00000000


	//----- nvinfo : EIATTR_MIN_STACK_SIZE
	.align		4
.L_54:
        /*003c*/ 	.byte	0x04, 0x12
        /*003e*/ 	.short	(.L_56 - .L_55)
	.align		4
.L_55:
        /*0040*/ 	.word	index@(_Z31generateAndEvaluatePermutationsiyPPfPiPc)
        /*0044*/ 	.word	0x00000000
.L_56:


//--------------------- .nv.compat                --------------------------
	.section	.nv.compat,"",@"SHT_CUDA_COMPAT_INFO"
	.align	4
        /*0000*/ 	.byte	0x02, 0x09, 0x00, 0x00, 0x02, 0x02, 0x01, 0x00, 0x02, 0x05, 0x05, 0x00, 0x03, 0x07, 0x01, 0x01
        /*0010*/ 	.byte	0x02, 0x03, 0x00, 0x00, 0x02, 0x06, 0x01, 0x00, 0x04, 0x0b, 0x08, 0x00, 0x09, 0x00, 0x00, 0x00
        /*0020*/ 	.byte	0x00, 0x00, 0x00, 0x00


//--------------------- .nv.info._ZN3cub18CUB_300001_SM_10006detail11EmptyKernelIvEEvv --------------------------
	.section	.nv.info._ZN3cub18CUB_300001_SM_10006detail11EmptyKernelIvEEvv,"",@"SHT_CUDA_INFO"
	.sectionflags	@""
	.align	4


	//----- nvinfo : EIATTR_CUDA_API_VERSION
	.align		4
        /*0000*/ 	.byte	0x04, 0x37
        /*0002*/ 	.short	(.L_58 - .L_57)
.L_57:
        /*0004*/ 	.word	0x00000082


	//----- nvinfo : EIATTR_SPARSE_MMA_MASK
	.align		4
.L_58:
        /*0008*/ 	.byte	0x03, 0x50
        /*000a*/ 	.short	0x0000


	//----- nvinfo : EIATTR_MAXREG_COUNT
	.align		4
        /*000c*/ 	.byte	0x03, 0x1b
        /*000e*/ 	.short	0x00ff


	//----- nvinfo : EIATTR_MERCURY_ISA_VERSION
	.align		4
        /*0010*/ 	.byte	0x03, 0x5f
        /*0012*/ 	.short	0x0101


	//----- nvinfo : EIATTR_VRC_CTA_INIT_COUNT
	.align		4
        /*0014*/ 	.byte	0x02, 0x4a
	.zero		1
	.zero		1


	//----- nvinfo : EIATTR_EXIT_INSTR_OFFSETS
	.align		4
        /*0018*/ 	.byte	0x04, 0x1c
        /*001a*/ 	.short	(.L_60 - .L_59)


	//   ....[0]....
.L_59:
        /*001c*/ 	.word	0x00000010


	//----- nvinfo : EIATTR_SW_WAR
	.align		4
.L_60:
        /*0020*/ 	.byte	0x04, 0x36
        /*0022*/ 	.short	(.L_62 - .L_61)
.L_61:
        /*0024*/ 	.word	0x00000008
.L_62:


//--------------------- .nv.info._Z31generateAndEvaluatePermutationsiyPPfPiPc --------------------------
	.section	.nv.info._Z31generateAndEvaluatePermutationsiyPPfPiPc,"",@"SHT_CUDA_INFO"
	.sectionflags	@""
	.align	4


	//----- nvinfo : EIATTR_CUDA_API_VERSION
	.align		4
        /*0000*/ 	.byte	0x04, 0x37
        /*0002*/ 	.short	(.L_64 - .L_63)
.L_63:
        /*0004*/ 	.word	0x00000082


	//----- nvinfo : EIATTR_KPARAM_INFO
	.align		4
.L_64:
        /*0008*/ 	.byte	0x04, 0x17
        /*000a*/ 	.short	(.L_66 - .L_65)
.L_65:
        /*000c*/ 	.word	0x00000000
        /*0010*/ 	.short	0x0004
        /*0012*/ 	.short	0x0020
        /*0014*/ 	.byte	0x00, 0xf5, 0x21, 0x00


	//----- nvinfo : EIATTR_KPARAM_INFO
	.align		4
.L_66:
        /*0018*/ 	.byte	0x04, 0x17
        /*001a*/ 	.short	(.L_68 - .L_67)
.L_67:
        /*001c*/ 	.word	0x00000000
        /*0020*/ 	.short	0x0003
        /*0022*/ 	.short	0x0018
        /*0024*/ 	.byte	0x00, 0xf5, 0x21, 0x00


	//----- nvinfo : EIATTR_KPARAM_INFO
	.align		4
.L_68:
        /*0028*/ 	.byte	0x04, 0x17
        /*002a*/ 	.short	(.L_70 - .L_69)
.L_69:
        /*002c*/ 	.word	0x00000000
        /*0030*/ 	.short	0x0002
        /*0032*/ 	.short	0x0010
        /*0034*/ 	.byte	0x00, 0xf5, 0x21, 0x00


	//----- nvinfo : EIATTR_KPARAM_INFO
	.align		4
.L_70:
        /*0038*/ 	.byte	0x04, 0x17
        /*003a*/ 	.short	(.L_72 - .L_71)
.L_71:
        /*003c*/ 	.word	0x00000000
        /*0040*/ 	.short	0x0001
        /*0042*/ 	.short	0x0008
        /*0044*/ 	.byte	0x00, 0xf0, 0x21, 0x00


	//----- nvinfo : EIATTR_KPARAM_INFO
	.align		4
.L_72:
        /*0048*/ 	.byte	0x04, 0x17
        /*004a*/ 	.short	(.L_74 - .L_73)
.L_73:
        /*004c*/ 	.word	0x00000000
        /*0050*/ 	.short	0x0000
        /*0052*/ 	.short	0x0000
        /*0054*/ 	.byte	0x00, 0xf0, 0x11, 0x00


	//----- nvinfo : EIATTR_SPARSE_MMA_MASK
	.align		4
.L_74:
        /*0058*/ 	.byte	0x03, 0x50
        /*005a*/ 	.short	0x0000


	//----- nvinfo : EIATTR_MAXREG_COUNT
	.align		4
        /*005c*/ 	.byte	0x03, 0x1b
        /*005e*/ 	.short	0x00ff


	//----- nvinfo : EIATTR_EXTERNS
	.align		4
        /*0060*/ 	.byte	0x04, 0x0f
        /*0062*/ 	.short	(.L_76 - .L_75)


	//   ....[0]....
	.align		4
.L_75:
        /*0064*/ 	.word	index@(malloc)


	//   ....[1]....
	.align		4
        /*0068*/ 	.word	index@(free)


	//----- nvinfo : EIATTR_MERCURY_ISA_VERSION
	.align		4
.L_76:
        /*006c*/ 	.byte	0x03, 0x5f
        /*006e*/ 	.short	0x0101


	//----- nvinfo : EIATTR_INT_WARP_WIDE_INSTR_OFFSETS
	.align		4
        /*0070*/ 	.byte	0x04, 0x31
        /*0072*/ 	.short	(.L_78 - .L_77)


	//   ....[0]....
.L_77:
        /*0074*/ 	.word	0x00001710


	//   ....[1]....
        /*0078*/ 	.word	0x00001760


	//----- nvinfo : EIATTR_VRC_CTA_INIT_COUNT
	.align		4
.L_78:
        /*007c*/ 	.byte	0x02, 0x4a
	.zero		1
	.zero		1


	//----- nvinfo : EIATTR_SYSCALL_OFFSETS
	.align		4
        /*0080*/ 	.byte	0x04, 0x46
        /*0082*/ 	.short	(.L_80 - .L_79)


	//   ....[0]....
.L_79:
        /*0084*/ 	.word	0x00000120


	//   ....[1]....
        /*0088*/ 	.word	0x00000190


	//   ....[2]....
        /*008c*/ 	.word	0x00001840


	//   ....[3]....
        /*0090*/ 	.word	0x00001890


	//----- nvinfo : EIATTR_EXIT_INSTR_OFFSETS
	.align		4
.L_80:
        /*0094*/ 	.byte	0x04, 0x1c
        /*0096*/ 	.short	(.L_82 - .L_81)


	//   ....[0]....
.L_81:
        /*0098*/ 	.word	0x00000090


	//   ....[1]....
        /*009c*/ 	.word	0x000018a0


	//----- nvinfo : EIATTR_CRS_STACK_SIZE
	.align		4
.L_82:
        /*00a0*/ 	.byte	0x04, 0x1e
        /*00a2*/ 	.short	(.L_84 - .L_83)
.L_83:
        /*00a4*/ 	.word	0x00000000


	//----- nvinfo : EIATTR_CBANK_PARAM_SIZE
	.align		4
.L_84:
        /*00a8*/ 	.byte	0x03, 0x19
        /*00aa*/ 	.short	0x0028


	//----- nvinfo : EIATTR_PARAM_CBANK
	.align		4
        /*00ac*/ 	.byte	0x04, 0x0a
        /*00ae*/ 	.short	(.L_86 - .L_85)
	.align		4
.L_85:
        /*00b0*/ 	.word	index@(.nv.constant0._Z31generateAndEvaluatePermutationsiyPPfPiPc)
        /*00b4*/ 	.short	0x0380
        /*00b6*/ 	.short	0x0028


	//----- nvinfo : EIATTR_SW_WAR
	.align		4
.L_86:
        /*00b8*/ 	.byte	0x04, 0x36
        /*00ba*/ 	.short	(.L_88 - .L_87)
.L_87:
        /*00bc*/ 	.word	0x00000008
.L_88:


//--------------------- .nv.callgraph             --------------------------
	.section	.nv.callgraph,"",@"SHT_CUDA_CALLGRAPH"
	.align	4
	.sectionentsize	8
	.align		4
        /*0000*/ 	.word	0x00000000
	.align		4
        /*0004*/ 	.word	0xffffffff
	.align		4
        /*0008*/ 	.word	index@(_Z31generateAndEvaluatePermutationsiyPPfPiPc)
	.align		4
        /*000c*/ 	.word	index@(free)
	.align		4
        /*0010*/ 	.word	index@(_Z31generateAndEvaluatePermutationsiyPPfPiPc)
	.align		4
        /*0014*/ 	.word	index@(malloc)
	.align		4
        /*0018*/ 	.word	0x00000000
	.align		4
        /*001c*/ 	.word	0xfffffffe
	.align		4
        /*0020*/ 	.word	0x00000000
	.align		4
        /*0024*/ 	.word	0xfffffffd
	.align		4
        /*0028*/ 	.word	0x00000000
	.align		4
        /*002c*/ 	.word	0xfffffffc


//--------------------- .nv.constant4             --------------------------
	.section	.nv.constant4,"a",@progbits
	.align	8
	.align		8
.nv.constant4:
        /*0000*/ 	.dword	_ZN34_INTERNAL_96c6547e_4_k_cu_8c167e934cuda3std3__45__cpo5beginE
	.align		8
        /*0008*/ 	.dword	_ZN34_INTERNAL_96c6547e_4_k_cu_8c167e934cuda3std3__45__cpo3endE
	.align		8
        /*0010*/ 	.dword	_ZN34_INTERNAL_96c6547e_4_k_cu_8c167e934cuda3std3__45__cpo6cbeginE
	.align		8
        /*0018*/ 	.dword	_ZN34_INTERNAL_96c6547e_4_k_cu_8c167e934cuda3std3__45__cpo4cendE
	.align		8
        /*0020*/ 	.dword	_ZN34_INTERNAL_96c6547e_4_k_cu_8c167e934cuda3std3__45__cpo6rbeginE
	.align		8
        /*0028*/ 	.dword	_ZN34_INTERNAL_96c6547e_4_k_cu_8c167e934cuda3std3__45__cpo4rendE
	.align		8
        /*0030*/ 	.dword	_ZN34_INTERNAL_96c6547e_4_k_cu_8c167e934cuda3std3__45__cpo7crbeginE
	.align		8
        /*0038*/ 	.dword	_ZN34_INTERNAL_96c6547e_4_k_cu_8c167e934cuda3std3__45__cpo5crendE
	.align		8
        /*0040*/ 	.dword	_ZN34_INTERNAL_96c6547e_4_k_cu_8c167e934cuda3std3__436_GLOBAL__N__96c6547e_4_k_cu_8c167e936ignoreE
	.align		8
        /*0048*/ 	.dword	_ZN34_INTERNAL_96c6547e_4_k_cu_8c167e934cuda3std3__419piecewise_constructE
	.align		8
        /*0050*/ 	.dword	_ZN34_INTERNAL_96c6547e_4_k_cu_8c167e934cuda3std3__48in_placeE
	.align		8
        /*0058*/ 	.dword	_ZN34_INTERNAL_96c6547e_4_k_cu_8c167e934cuda3std3__420unreachable_sentinelE
	.align		8
        /*0060*/ 	.dword	_ZN34_INTERNAL_96c6547e_4_k_cu_8c167e934cuda3std3__47nulloptE
	.align		8
        /*0068*/ 	.dword	_ZN34_INTERNAL_96c6547e_4_k_cu_8c167e934cuda3std3__48unexpectE
	.align		8
        /*0070*/ 	.dword	_ZN34_INTERNAL_96c6547e_4_k_cu_8c167e934cuda3std6ranges3__45__cpo4swapE
	.align		8
        /*0078*/ 	.dword	_ZN34_INTERNAL_96c6547e_4_k_cu_8c167e934cuda3std6ranges3__45__cpo9iter_moveE
	.align		8
        /*0080*/ 	.dword	_ZN34_INTERNAL_96c6547e_4_k_cu_8c167e934cuda3std6ranges3__45__cpo5beginE
	.align		8
        /*0088*/ 	.dword	_ZN34_INTERNAL_96c6547e_4_k_cu_8c167e934cuda3std6ranges3__45__cpo3endE
	.align		8
        /*0090*/ 	.dword	_ZN34_INTERNAL_96c6547e_4_k_cu_8c167e934cuda3std6ranges3__45__cpo6cbeginE
	.align		8
        /*0098*/ 	.dword	_ZN34_INTERNAL_96c6547e_4_k_cu_8c167e934cuda3std6ranges3__45__cpo4cendE
	.align		8
        /*00a0*/ 	.dword	_ZN34_INTERNAL_96c6547e_4_k_cu_8c167e934cuda3std6ranges3__45__cpo7advanceE
	.align		8
        /*00a8*/ 	.dword	_ZN34_INTERNAL_96c6547e_4_k_cu_8c167e934cuda3std6ranges3__45__cpo9iter_swapE
	.align		8
        /*00b0*/ 	.dword	_ZN34_INTERNAL_96c6547e_4_k_cu_8c167e934cuda3std6ranges3__45__cpo4nextE
	.align		8
        /*00b8*/ 	.dword	_ZN34_INTERNAL_96c6547e_4_k_cu_8c167e934cuda3std6ranges3__45__cpo4prevE
	.align		8
        /*00c0*/ 	.dword	_ZN34_INTERNAL_96c6547e_4_k_cu_8c167e934cuda3std6ranges3__45__cpo4dataE
	.align		8
        /*00c8*/ 	.dword	_ZN34_INTERNAL_96c6547e_4_k_cu_8c167e934cuda3std6ranges3__45__cpo5cdataE
	.align		8
        /*00d0*/ 	.dword	_ZN34_INTERNAL_96c6547e_4_k_cu_8c167e934cuda3std6ranges3__45__cpo4sizeE
	.align		8
        /*00d8*/ 	.dword	_ZN34_INTERNAL_96c6547e_4_k_cu_8c167e934cuda3std6ranges3__45__cpo5ssizeE
	.align		8
        /*00e0*/ 	.dword	_ZN34_INTERNAL_96c6547e_4_k_cu_8c167e934cuda3std6ranges3__45__cpo8distanceE
	.align		8
        /*00e8*/ 	.dword	_ZN34_INTERNAL_96c6547e_4_k_cu_8c167e936thrust24THRUST_300001_SM_1000_NS8cuda_cub3parE
	.align		8
        /*00f0*/ 	.dword	_ZN34_INTERNAL_96c6547e_4_k_cu_8c167e936thrust24THRUST_300001_SM_1000_NS8cuda_cub10par_nosyncE
	.align		8
        /*00f8*/ 	.dword	_ZN34_INTERNAL_96c6547e_4_k_cu_8c167e936thrust24THRUST_300001_SM_1000_NS6system6detail10sequential3seqE
	.align		8
        /*0100*/ 	.dword	_ZN34_INTERNAL_96c6547e_4_k_cu_8c167e936thrust24THRUST_300001_SM_1000_NS6system3cpp3parE
	.align		8
        /*0108*/ 	.dword	_ZN34_INTERNAL_96c6547e_4_k_cu_8c167e936thrust24THRUST_300001_SM_1000_NS12placeholders2_1E
	.align		8
        /*0110*/ 	.dword	_ZN34_INTERNAL_96c6547e_4_k_cu_8c167e936thrust24THRUST_300001_SM_1000_NS12placeholders2_2E
	.align		8
        /*0118*/ 	.dword	_ZN34_INTERNAL_96c6547e_4_k_cu_8c167e936thrust24THRUST_300001_SM_1000_NS12placeholders2_3E
	.align		8
        /*0120*/ 	.dword	_ZN34_INTERNAL_96c6547e_4_k_cu_8c167e936thrust24THRUST_300001_SM_1000_NS12placeholders2_4E
	.align		8
        /*0128*/ 	.dword	_ZN34_INTERNAL_96c6547e_4_k_cu_8c167e936thrust24THRUST_300001_SM_1000_NS12placeholders2_5E
	.align		8
        /*0130*/ 	.dword	_ZN34_INTERNAL_96c6547e_4_k_cu_8c167e936thrust24THRUST_300001_SM_1000_NS12placeholders2_6E
	.align		8
        /*0138*/ 	.dword	_ZN34_INTERNAL_96c6547e_4_k_cu_8c167e936thrust24THRUST_300001_SM_1000_NS12placeholders2_7E
	.align		8
        /*0140*/ 	.dword	_ZN34_INTERNAL_96c6547e_4_k_cu_8c167e936thrust24THRUST_300001_SM_1000_NS12placeholders2_8E
	.align		8
        /*0148*/ 	.dword	_ZN34_INTERNAL_96c6547e_4_k_cu_8c167e936thrust24THRUST_300001_SM_1000_NS12placeholders2_9E
	.align		8
        /*0150*/ 	.dword	_ZN34_INTERNAL_96c6547e_4_k_cu_8c167e936thrust24THRUST_300001_SM_1000_NS12placeholders3_10E
	.align		8
        /*0158*/ 	.dword	_ZN34_INTERNAL_96c6547e_4_k_cu_8c167e936thrust24THRUST_300001_SM_1000_NS3seqE
	.align		8
        /*0160*/ 	.dword	_ZN34_INTERNAL_96c6547e_4_k_cu_8c167e936thrust24THRUST_300001_SM_1000_NS6deviceE
	.align		8
        /*0168*/ 	.dword	malloc
	.align		8
        /*0170*/ 	.dword	free


//--------------------- .text._ZN3cub18CUB_300001_SM_10006detail11EmptyKernelIvEEvv --------------------------
	.section	.text._ZN3cub18CUB_300001_SM_10006detail11EmptyKernelIvEEvv,"ax",@progbits
	.align	128
        .global         _ZN3cub18CUB_300001_SM_10006detail11EmptyKernelIvEEvv
        .type           _ZN3cub18CUB_300001_SM_10006detail11EmptyKernelIvEEvv,@function
        .size           _ZN3cub18CUB_300001_SM_10006detail11EmptyKernelIvEEvv,(.L_x_15 - _ZN3cub18CUB_300001_SM_10006detail11EmptyKernelIvEEvv)
        .other          _ZN3cub18CUB_300001_SM_10006detail11EmptyKernelIvEEvv,@"STO_CUDA_ENTRY STV_DEFAULT"
_ZN3cub18CUB_300001_SM_10006detail11EmptyKernelIvEEvv:
.text._ZN3cub18CUB_300001_SM_10006detail11EmptyKernelIvEEvv:
[----:B------:R-:W-:Y:S01]  /*0000*/  LDC R1, c[0x0][0x37c] ;  /* 0x0000df00ff017b82 */ /* 0x000fe20000000800 */
[----:B------:R-:W-:Y:S05]  /*0010*/  EXIT ;  /* 0x000000000000794d */ /* 0x000fea0003800000 */
.L_x_0:
[----:B------:R-:W-:-:S00]  /*0020*/  BRA `(.L_x_0) ;  /* 0xfffffffc00fc7947 */ /* 0x000fc0000383ffff */
[----:B------:R-:W-:-:S00]  /*0030*/  NOP ;  /* 0x0000000000007918 */ /* 0x000fc00000000000 */
        /* <DEDUP_REMOVED lines=12> */
.L_x_15:


//--------------------- .text._Z31generateAndEvaluatePermutationsiyPPfPiPc --------------------------
	.section	.text._Z31generateAndEvaluatePermutationsiyPPfPiPc,"ax",@progbits
	.align	128
        .global         _Z31generateAndEvaluatePermutationsiyPPfPiPc
        .type           _Z31generateAndEvaluatePermutationsiyPPfPiPc,@function
        .size           _Z31generateAndEvaluatePermutationsiyPPfPiPc,(.L_x_16 - _Z31generateAndEvaluatePermutationsiyPPfPiPc)
        .other          _Z31generateAndEvaluatePermutationsiyPPfPiPc,@"STO_CUDA_ENTRY STV_DEFAULT"
_Z31generateAndEvaluatePermutationsiyPPfPiPc:
.text._Z31generateAndEvaluatePermutationsiyPPfPiPc:
[----:B------:R-:W0:Y:S01]  /*0000*/  LDC R1, c[0x0][0x37c] ;  /* 0x0000df00ff017b82 */ /* 0x000e220000000800 */
[----:B------:R-:W1:Y:S07]  /*0010*/  S2R R0, SR_TID.X ;  /* 0x0000000000007919 */ /* 0x000e6e0000002100 */
[----:B------:R-:W1:Y:S01]  /*0020*/  S2UR UR4, SR_CTAID.X ;  /* 0x00000000000479c3 */ /* 0x000e620000002500 */
[----:B------:R-:W2:Y:S07]  /*0030*/  LDCU.64 UR6, c[0x0][0x388] ;  /* 0x00007100ff0677ac */ /* 0x000eae0008000a00 */
[----:B------:R-:W1:Y:S02]  /*0040*/  LDC R23, c[0x0][0x360] ;  /* 0x0000d800ff177b82 */ /* 0x000e640000000800 */
[----:B-1----:R-:W-:-:S05]  /*0050*/  IMAD R23, R23, UR4, R0 ;  /* 0x0000000417177c24 */ /* 0x002fca000f8e0200 */
[----:B--2---:R-:W-:Y:S02]  /*0060*/  ISETP.GE.U32.AND P0, PT, R23, UR6, PT ;  /* 0x0000000617007c0c */ /* 0x004fe4000bf06070 */
[----:B------:R-:W-:-:S04]  /*0070*/  SHF.R.S32.HI R0, RZ, 0x1f, R23 ;  /* 0x0000001fff007819 */ /* 0x000fc80000011417 */
[----:B------:R-:W-:-:S13]  /*0080*/  ISETP.GE.U32.AND.EX P0, PT, R0, UR7, PT, P0 ;  /* 0x0000000700007c0c */ /* 0x000fda000bf06100 */
[----:B0-----:R-:W-:Y:S05]  /*0090*/  @P0 EXIT ;  /* 0x000000000000094d */ /* 0x001fea0003800000 */
[----:B------:R-:W0:Y:S01]  /*00a0*/  LDCU UR4, c[0x0][0x380] ;  /* 0x00007000ff0477ac */ /* 0x000e220008000800 */
[----:B------:R-:W-:Y:S01]  /*00b0*/  MOV R2, 0x168 ;  /* 0x0000016800027802 */ /* 0x000fe20000000f00 */
[----:B------:R-:W1:Y:S03]  /*00c0*/  LDCU UR5, c[0x0][0x380] ;  /* 0x00007000ff0577ac */ /* 0x000e660008000800 */
[----:B------:R2:W3:Y:S01]  /*00d0*/  LDC.64 R6, c[0x4][R2] ;  /* 0x0100000002067b82 */ /* 0x0004e20000000a00 */
[----:B0-----:R-:W-:Y:S01]  /*00e0*/  USHF.R.S32.HI UR4, URZ, 0x1f, UR4 ;  /* 0x0000001fff047899 */ /* 0x001fe20008011404 */
[----:B-1----:R-:W-:-:S05]  /*00f0*/  IMAD.U32 R4, RZ, RZ, UR5 ;  /* 0x00000005ff047e24 */ /* 0x002fca000f8e00ff */
[----:B--2---:R-:W-:-:S07]  /*0100*/  IMAD.U32 R5, RZ, RZ, UR4 ;  /* 0x00000004ff057e24 */ /* 0x004fce000f8e00ff */
[----:B------:R-:W-:-:S07]  /*0110*/  LEPC R20, `(.L_x_1) ;  /* 0x000000001014794e */ /* 0x000fce0000000000 */
[----:B---3--:R-:W-:Y:S05]  /*0120*/  CALL.ABS.NOINC R6 ;  /* 0x0000000006007343 */ /* 0x008fea0003c00000 */
.L_x_1:
[----:B------:R-:W0:Y:S01]  /*0130*/  LDC.64 R2, c[0x4][R2] ;  /* 0x0100000002027b82 */ /* 0x000e220000000a00 */
[----:B------:R-:W-:Y:S02]  /*0140*/  IMAD.MOV.U32 R16, RZ, RZ, R4 ;  /* 0x000000ffff107224 */ /* 0x000fe400078e0004 */
[----:B------:R-:W-:Y:S02]  /*0150*/  IMAD.MOV.U32 R17, RZ, RZ, R5 ;  /* 0x000000ffff117224 */ /* 0x000fe400078e0005 */
[----:B------:R-:W-:Y:S02]  /*0160*/  IMAD.MOV.U32 R4, RZ, RZ, 0x4 ;  /* 0x00000004ff047424 */ /* 0x000fe400078e00ff */
[----:B------:R-:W-:-:S07]  /*0170*/  IMAD.MOV.U32 R5, RZ, RZ, RZ ;  /* 0x000000ffff057224 */ /* 0x000fce00078e00ff */
[----:B------:R-:W-:-:S07]  /*0180*/  LEPC R20, `(.L_x_2) ;  /* 0x000000001014794e */ /* 0x000fce0000000000 */
[----:B0-----:R-:W-:Y:S05]  /*0190*/  CALL.ABS.NOINC R2 ;  /* 0x0000000002007343 */ /* 0x001fea0003c00000 */
.L_x_2:
[----:B------:R-:W0:Y:S01]  /*01a0*/  LDCU UR4, c[0x0][0x380] ;  /* 0x00007000ff0477ac */ /* 0x000e220008000800 */
[----:B------:R-:W1:Y:S01]  /*01b0*/  LDC.64 R8, c[0x0][0x358] ;  /* 0x0000d600ff087b82 */ /* 0x000e620000000a00 */
[----:B------:R-:W-:Y:S02]  /*01c0*/  IMAD.MOV.U32 R18, RZ, RZ, R4 ;  /* 0x000000ffff127224 */ /* 0x000fe400078e0004 */
[----:B------:R-:W-:Y:S02]  /*01d0*/  IMAD.MOV.U32 R19, RZ, RZ, R5 ;  /* 0x000000ffff137224 */ /* 0x000fe400078e0005 */
[----:B0-----:R-:W-:-:S05]  /*01e0*/  IMAD.U32 R0, RZ, RZ, UR4 ;  /* 0x00000004ff007e24 */ /* 0x001fca000f8e00ff */
[----:B------:R-:W-:-:S13]  /*01f0*/  ISETP.GE.AND P0, PT, R0, 0x1, PT ;  /* 0x000000010000780c */ /* 0x000fda0003f06270 */
[----:B------:R-:W-:Y:S05]  /*0200*/  @!P0 BRA `(.L_x_3) ;  /* 0x00000014000c8947 */ /* 0x000fea0003800000 */
[C---:B------:R-:W-:Y:S01]  /*0210*/  ISETP.GE.U32.AND P1, PT, R0.reuse, 0x8, PT ;  /* 0x000000080000780c */ /* 0x040fe20003f26070 */
[----:B------:R-:W-:Y:S01]  /*0220*/  IMAD.MOV.U32 R11, RZ, RZ, RZ ;  /* 0x000000ffff0b7224 */ /* 0x000fe200078e00ff */
[----:B------:R-:W-:-:S04]  /*0230*/  LOP3.LUT R25, R0, 0x7, RZ, 0xc0, !PT ;  /* 0x0000000700197812 */ /* 0x000fc800078ec0ff */
[----:B------:R-:W-:-:S07]  /*0240*/  ISETP.NE.AND P0, PT, R25, RZ, PT ;  /* 0x000000ff1900720c */ /* 0x000fce0003f05270 */
[----:B------:R-:W-:Y:S06]  /*0250*/  @!P1 BRA `(.L_x_4) ;  /* 0x0000000800609947 */ /* 0x000fec0003800000 */
[----:B------:R-:W-:Y:S01]  /*0260*/  IABS R7, R0 ;  /* 0x0000000000077213 */ /* 0x000fe20000000000 */
[----:B------:R-:W0:Y:S01]  /*0270*/  LDC R6, c[0x0][0x380] ;  /* 0x0000e000ff067b82 */ /* 0x000e220000000800 */
[----:B------:R-:W-:Y:S01]  /*0280*/  BSSY.RECONVERGENT B0, `(.L_x_4) ;  /* 0x0000095000007945 */ /* 0x000fe20003800200 */
[----:B------:R-:W-:Y:S01]  /*0290*/  LOP3.LUT R11, R0, 0x7ffffff8, RZ, 0xc0, !PT ;  /* 0x7ffffff8000b7812 */ /* 0x000fe200078ec0ff */
[----:B------:R-:W2:Y:S08]  /*02a0*/  I2F.RP R10, R7 ;  /* 0x00000007000a7306 */ /* 0x000eb00000209400 */
[----:B--2---:R-:W2:Y:S02]  /*02b0*/  MUFU.RCP R10, R10 ;  /* 0x0000000a000a7308 */ /* 0x004ea40000001000 */
[----:B--2---:R-:W-:-:S06]  /*02c0*/  VIADD R2, R10, 0xffffffe ;  /* 0x0ffffffe0a027836 */ /* 0x004fcc0000000000 */
[----:B------:R2:W3:Y:S02]  /*02d0*/  F2I.FTZ.U32.TRUNC.NTZ R3, R2 ;  /* 0x0000000200037305 */ /* 0x0004e4000021f000 */
[----:B--2---:R-:W-:Y:S02]  /*02e0*/  IMAD.MOV.U32 R2, RZ, RZ, RZ ;  /* 0x000000ffff027224 */ /* 0x004fe400078e00ff */
[----:B---3--:R-:W-:-:S04]  /*02f0*/  IMAD.MOV R4, RZ, RZ, -R3 ;  /* 0x000000ffff047224 */ /* 0x008fc800078e0a03 */
[----:B------:R-:W-:Y:S02]  /*0300*/  IMAD R5, R4, R7, RZ ;  /* 0x0000000704057224 */ /* 0x000fe400078e02ff */
[----:B------:R-:W-:Y:S02]  /*0310*/  IMAD.MOV.U32 R4, RZ, RZ, RZ ;  /* 0x000000ffff047224 */ /* 0x000fe400078e00ff */
[----:B0-----:R-:W-:-:S07]  /*0320*/  IMAD.HI.U32 R5, R3, R5, R2 ;  /* 0x0000000503057227 */ /* 0x001fce00078e0002 */
.L_x_5:
[----:B------:R-:W-:Y:S01]  /*0330*/  IMAD.MOV.U32 R0, RZ, RZ, R6 ;  /* 0x000000ffff007224 */ /* 0x000fe200078e0006 */
[----:B-1----:R-:W-:Y:S01]  /*0340*/  R2UR UR4, R8 ;  /* 0x00000000080472ca */ /* 0x002fe200000e0000 */
[----:B------:R-:W-:Y:S01]  /*0350*/  IMAD.IADD R14, R23, 0x1, R4 ;  /* 0x00000001170e7824 */ /* 0x000fe200078e0204 */
[----:B------:R-:W-:Y:S02]  /*0360*/  R2UR UR5, R9 ;  /* 0x00000000090572ca */ /* 0x000fe400000e0000 */
[----:B------:R-:W-:Y:S01]  /*0370*/  IABS R12, R0 ;  /* 0x00000000000c7213 */ /* 0x000fe20000000000 */
[C---:B--2---:R-:W-:Y:S01]  /*0380*/  VIADD R13, R14.reuse, 0x1 ;  /* 0x000000010e0d7836 */ /* 0x044fe20000000000 */
[----:B------:R-:W-:Y:S01]  /*0390*/  IABS R10, R14 ;  /* 0x0000000e000a7213 */ /* 0x000fe20000000000 */
[C---:B------:R-:W-:Y:S01]  /*03a0*/  VIADD R22, R14.reuse, 0x3 ;  /* 0x000000030e167836 */ /* 0x040fe20000000000 */
[----:B------:R-:W0:Y:S01]  /*03b0*/  I2F.RP R15, R12 ;  /* 0x0000000c000f7306 */ /* 0x000e220000209400 */
[----:B------:R-:W-:Y:S01]  /*03c0*/  VIADD R24, R14, 0x4 ;  /* 0x000000040e187836 */ /* 0x000fe20000000000 */
[----:B------:R-:W-:Y:S01]  /*03d0*/  R2UR UR6, R8 ;  /* 0x00000000080672ca */ /* 0x000fe200000e0000 */
[----:B------:R-:W-:Y:S01]  /*03e0*/  IMAD.HI.U32 R5, R5, R10, RZ ;  /* 0x0000000a05057227 */ /* 0x000fe200078e00ff */
[----:B------:R-:W-:-:S02]  /*03f0*/  R2UR UR7, R9 ;  /* 0x00000000090772ca */ /* 0x000fc400000e0000 */
[----:B------:R-:W-:Y:S01]  /*0400*/  IABS R26, R24 ;  /* 0x00000018001a7213 */ /* 0x000fe20000000000 */
[----:B------:R-:W-:Y:S01]  /*0410*/  IMAD.MOV R5, RZ, RZ, -R5 ;  /* 0x000000ffff057224 */ /* 0x000fe200078e0a05 */
[----:B------:R-:W-:Y:S02]  /*0420*/  R2UR UR8, R8 ;  /* 0x00000000080872ca */ /* 0x000fe400000e0000 */
[C---:B------:R-:W-:Y:S01]  /*0430*/  R2UR UR9, R9.reuse ;  /* 0x00000000090972ca */ /* 0x040fe200000e0000 */
[----:B------:R-:W-:Y:S01]  /*0440*/  IMAD R10, R12, R5, R10 ;  /* 0x000000050c0a7224 */ /* 0x000fe200078e020a */
[----:B------:R-:W-:Y:S02]  /*0450*/  R2UR UR10, R8 ;  /* 0x00000000080a72ca */ /* 0x000fe400000e0000 */
[----:B------:R-:W-:Y:S01]  /*0460*/  R2UR UR11, R9 ;  /* 0x00000000090b72ca */ /* 0x000fe200000e0000 */
[----:B0-----:R-:W0:Y:S01]  /*0470*/  MUFU.RCP R15, R15 ;  /* 0x0000000f000f7308 */ /* 0x001e220000001000 */
[----:B------:R-:W-:-:S02]  /*0480*/  ISETP.GT.U32.AND P1, PT, R7, R10, PT ;  /* 0x0000000a0700720c */ /* 0x000fc40003f24070 */
[C---:B------:R-:W-:Y:S02]  /*0490*/  R2UR UR12, R8.reuse ;  /* 0x00000000080c72ca */ /* 0x040fe400000e0000 */
[C---:B------:R-:W-:Y:S02]  /*04a0*/  R2UR UR13, R9.reuse ;  /* 0x00000000090d72ca */ /* 0x040fe400000e0000 */
[C---:B------:R-:W-:Y:S02]  /*04b0*/  R2UR UR14, R8.reuse ;  /* 0x00000000080e72ca */ /* 0x040fe400000e0000 */
[C---:B------:R-:W-:Y:S02]  /*04c0*/  R2UR UR15, R9.reuse ;  /* 0x00000000090f72ca */ /* 0x040fe400000e0000 */
[----:B------:R-:W-:Y:S02]  /*04d0*/  R2UR UR16, R8 ;  /* 0x00000000081072ca */ /* 0x000fe400000e0000 */
[----:B------:R-:W-:Y:S01]  /*04e0*/  R2UR UR17, R9 ;  /* 0x00000000091172ca */ /* 0x000fe200000e0000 */
[----:B------:R-:W-:Y:S01]  /*04f0*/  @!P1 IMAD.IADD R10, R10, 0x1, -R12 ;  /* 0x000000010a0a9824 */ /* 0x000fe200078e0a0c */
[----:B------:R-:W-:Y:S01]  /*0500*/  ISETP.GE.AND P1, PT, R13, RZ, PT ;  /* 0x000000ff0d00720c */ /* 0x000fe20003f26270 */
[----:B0-----:R-:W-:Y:S01]  /*0510*/  VIADD R2, R15, 0xffffffe ;  /* 0x0ffffffe0f027836 */ /* 0x001fe20000000000 */
[----:B------:R-:W-:-:S02]  /*0520*/  IABS R15, R13 ;  /* 0x0000000d000f7213 */ /* 0x000fc40000000000 */
[----:B------:R-:W-:Y:S01]  /*0530*/  ISETP.GT.U32.AND P2, PT, R7, R10, PT ;  /* 0x0000000a0700720c */ /* 0x000fe20003f44070 */
[----:B------:R0:W1:Y:S01]  /*0540*/  F2I.FTZ.U32.TRUNC.NTZ R3, R2 ;  /* 0x0000000200037305 */ /* 0x000062000021f000 */
[----:B------:R-:W-:Y:S02]  /*0550*/  IMAD.MOV.U32 R7, RZ, RZ, R12 ;  /* 0x000000ffff077224 */ /* 0x000fe400078e000c */
[----:B0-----:R-:W-:-:S09]  /*0560*/  IMAD.MOV.U32 R2, RZ, RZ, RZ ;  /* 0x000000ffff027224 */ /* 0x001fd200078e00ff */
[----:B------:R-:W-:Y:S01]  /*0570*/  @!P2 IMAD.IADD R10, R10, 0x1, -R12 ;  /* 0x000000010a0aa824 */ /* 0x000fe200078e0a0c */
[----:B------:R-:W-:Y:S02]  /*0580*/  ISETP.GE.AND P2, PT, R22, RZ, PT ;  /* 0x000000ff1600720c */ /* 0x000fe40003f46270 */
[----:B-1----:R-:W-:Y:S01]  /*0590*/  IADD3 R21, PT, PT, RZ, -R3, RZ ;  /* 0x80000003ff157210 */ /* 0x002fe20007ffe0ff */
[----:B------:R-:W-:-:S04]  /*05a0*/  IMAD.MOV.U32 R27, RZ, RZ, R10 ;  /* 0x000000ffff1b7224 */ /* 0x000fc800078e000a */
[----:B------:R-:W-:Y:S02]  /*05b0*/  IMAD R5, R21, R12, RZ ;  /* 0x0000000c15057224 */ /* 0x000fe400078e02ff */
[----:B------:R-:W-:Y:S02]  /*05c0*/  VIADD R21, R14, 0x2 ;  /* 0x000000020e157836 */ /* 0x000fe40000000000 */
[----:B------:R-:W-:-:S03]  /*05d0*/  IMAD.HI.U32 R5, R3, R5, R2 ;  /* 0x0000000503057227 */ /* 0x000fc600078e0002 */
[----:B------:R-:W-:Y:S02]  /*05e0*/  IABS R20, R21 ;  /* 0x0000001500147213 */ /* 0x000fe40000000000 */
[----:B------:R-:W-:Y:S01]  /*05f0*/  ISETP.GE.AND P4, PT, R21, RZ, PT ;  /* 0x000000ff1500720c */ /* 0x000fe20003f86270 */
[----:B------:R-:W-:-:S04]  /*0600*/  IMAD.HI.U32 R2, R5, R15, RZ ;  /* 0x0000000f05027227 */ /* 0x000fc800078e00ff */
[----:B------:R-:W-:Y:S02]  /*0610*/  IMAD.MOV R2, RZ, RZ, -R2 ;  /* 0x000000ffff027224 */ /* 0x000fe400078e0a02 */
[----:B------:R-:W-:-:S04]  /*0620*/  IMAD.HI.U32 R3, R5, R20, RZ ;  /* 0x0000001405037227 */ /* 0x000fc800078e00ff */
[----:B------:R-:W-:Y:S02]  /*0630*/  IMAD R2, R12, R2, R15 ;  /* 0x000000020c027224 */ /* 0x000fe400078e020f */
[----:B------:R-:W-:Y:S02]  /*0640*/  IMAD.MOV R3, RZ, RZ, -R3 ;  /* 0x000000ffff037224 */ /* 0x000fe400078e0a03 */
[----:B------:R-:W-:Y:S01]  /*0650*/  IMAD.HI.U32 R13, R5, R26, RZ ;  /* 0x0000001a050d7227 */ /* 0x000fe200078e00ff */
[----:B------:R-:W-:-:S03]  /*0660*/  ISETP.GT.U32.AND P3, PT, R7, R2, PT ;  /* 0x000000020700720c */ /* 0x000fc60003f64070 */
[----:B------:R-:W-:Y:S01]  /*0670*/  IMAD R15, R12, R3, R20 ;  /* 0x000000030c0f7224 */ /* 0x000fe200078e0214 */
[----:B------:R-:W-:Y:S01]  /*0680*/  IABS R20, R22 ;  /* 0x0000001600147213 */ /* 0x000fe20000000000 */
[----:B------:R-:W-:-:S03]  /*0690*/  IMAD.MOV R13, RZ, RZ, -R13 ;  /* 0x000000ffff0d7224 */ /* 0x000fc600078e0a0d */
[----:B------:R-:W-:Y:S01]  /*06a0*/  ISETP.GT.U32.AND P5, PT, R7, R15, PT ;  /* 0x0000000f0700720c */ /* 0x000fe20003fa4070 */
[----:B------:R-:W-:-:S04]  /*06b0*/  IMAD.HI.U32 R3, R5, R20, RZ ;  /* 0x0000001405037227 */ /* 0x000fc800078e00ff */
[----:B------:R-:W-:Y:S01]  /*06c0*/  @!P3 IMAD.IADD R2, R2, 0x1, -R12 ;  /* 0x000000010202b824 */ /* 0x000fe200078e0a0c */
[----:B------:R-:W-:Y:S01]  /*06d0*/  ISETP.GE.AND P3, PT, R14, RZ, PT ;  /* 0x000000ff0e00720c */ /* 0x000fe20003f66270 */
[----:B------:R-:W-:-:S03]  /*06e0*/  IMAD.MOV R3, RZ, RZ, -R3 ;  /* 0x000000ffff037224 */ /* 0x000fc600078e0a03 */
[----:B------:R-:W-:Y:S01]  /*06f0*/  ISETP.GT.U32.AND P6, PT, R7, R2, PT ;  /* 0x000000020700720c */ /* 0x000fe20003fc4070 */
[C---:B------:R-:W-:Y:S02]  /*0700*/  IMAD R21, R12.reuse, R3, R20 ;  /* 0x000000030c157224 */ /* 0x040fe400078e0214 */
[----:B------:R-:W-:Y:S02]  /*0710*/  IMAD R20, R12, R13, R26 ;  /* 0x0000000d0c147224 */ /* 0x000fe400078e021a */
[----:B------:R-:W-:Y:S02]  /*0720*/  VIADD R26, R14, 0x5 ;  /* 0x000000050e1a7836 */ /* 0x000fe40000000000 */
[----:B------:R-:W-:Y:S02]  /*0730*/  @!P5 IMAD.IADD R15, R15, 0x1, -R12 ;  /* 0x000000010f0fd824 */ /* 0x000fe400078e0a0c */
[----:B------:R-:W-:Y:S01]  /*0740*/  @!P3 IMAD.MOV R27, RZ, RZ, -R27 ;  /* 0x000000ffff1bb224 */ /* 0x000fe200078e0a1b */
[----:B------:R-:W-:-:S02]  /*0750*/  IABS R22, R26 ;  /* 0x0000001a00167213 */ /* 0x000fc40000000000 */
[----:B------:R-:W-:Y:S02]  /*0760*/  ISETP.GT.U32.AND P5, PT, R7, R15, PT ;  /* 0x0000000f0700720c */ /* 0x000fe40003fa4070 */
[----:B------:R-:W-:Y:S01]  /*0770*/  @!P6 IADD3 R2, PT, PT, R2, -R12, RZ ;  /* 0x8000000c0202e210 */ /* 0x000fe20007ffe0ff */
[----:B------:R-:W-:Y:S01]  /*0780*/  IMAD.HI.U32 R10, R5, R22, RZ ;  /* 0x00000016050a7227 */ /* 0x000fe200078e00ff */
[C---:B------:R-:W-:Y:S02]  /*0790*/  ISETP.GT.U32.AND P6, PT, R7.reuse, R21, PT ;  /* 0x000000150700720c */ /* 0x040fe40003fc4070 */
[----:B------:R-:W-:Y:S01]  /*07a0*/  ISETP.GE.AND P3, PT, R24, RZ, PT ;  /* 0x000000ff1800720c */ /* 0x000fe20003f66270 */
[----:B------:R-:W-:Y:S02]  /*07b0*/  IMAD.MOV.U32 R13, RZ, RZ, R2 ;  /* 0x000000ffff0d7224 */ /* 0x000fe400078e0002 */
[----:B------:R-:W-:Y:S01]  /*07c0*/  IMAD.MOV R29, RZ, RZ, -R10 ;  /* 0x000000ffff1d7224 */ /* 0x000fe200078e0a0a */
[----:B------:R-:W-:Y:S01]  /*07d0*/  LOP3.LUT R10, RZ, R0, RZ, 0x33, !PT ;  /* 0x00000000ff0a7212 */ /* 0x000fe200078e33ff */
[----:B------:R-:W-:Y:S01]  /*07e0*/  @!P1 IMAD.MOV R13, RZ, RZ, -R13 ;  /* 0x000000ffff0d9224 */ /* 0x000fe200078e0a0d */
[----:B------:R-:W-:Y:S01]  /*07f0*/  ISETP.GT.U32.AND P1, PT, R7, R20, PT ;  /* 0x000000140700720c */ /* 0x000fe20003f24070 */
[----:B------:R-:W-:-:S02]  /*0800*/  IMAD R22, R12, R29, R22 ;  /* 0x0000001d0c167224 */ /* 0x000fc400078e0216 */
[--C-:B------:R-:W-:Y:S01]  /*0810*/  @!P5 IMAD.IADD R15, R15, 0x1, -R12.reuse ;  /* 0x000000010f0fd824 */ /* 0x100fe200078e0a0c */
[----:B------:R-:W-:Y:S01]  /*0820*/  IADD3 R2, P5, PT, R4, R16, RZ ;  /* 0x0000001004027210 */ /* 0x000fe20007fbe0ff */
[----:B------:R-:W-:Y:S02]  /*0830*/  VIADD R24, R14, 0x6 ;  /* 0x000000060e187836 */ /* 0x000fe40000000000 */
[--C-:B------:R-:W-:Y:S02]  /*0840*/  @!P6 IMAD.IADD R21, R21, 0x1, -R12.reuse ;  /* 0x000000011515e824 */ /* 0x100fe400078e0a0c */
[----:B------:R-:W-:Y:S01]  /*0850*/  IMAD.X R3, RZ, RZ, R17, P5 ;  /* 0x000000ffff037224 */ /* 0x000fe200028e0611 */
[----:B------:R-:W-:Y:S01]  /*0860*/  ISETP.GE.AND P5, PT, R26, RZ, PT ;  /* 0x000000ff1a00720c */ /* 0x000fe20003fa6270 */
[----:B------:R-:W-:Y:S01]  /*0870*/  @!P4 IMAD.MOV R15, RZ, RZ, -R15 ;  /* 0x000000ffff0fc224 */ /* 0x000fe200078e0a0f */
[----:B------:R-:W-:Y:S01]  /*0880*/  IABS R26, R24 ;  /* 0x00000018001a7213 */ /* 0x000fe20000000000 */
[----:B------:R-:W-:Y:S01]  /*0890*/  @!P1 IMAD.IADD R20, R20, 0x1, -R12 ;  /* 0x0000000114149824 */ /* 0x000fe200078e0a0c */
[----:B------:R-:W-:Y:S01]  /*08a0*/  ISETP.GT.U32.AND P6, PT, R7, R21, PT ;  /* 0x000000150700720c */ /* 0x000fe20003fc4070 */
[----:B------:R-:W-:-:S03]  /*08b0*/  VIADD R4, R4, 0x8 ;  /* 0x0000000804047836 */ /* 0x000fc60000000000 */
[----:B------:R-:W-:-:S09]  /*08c0*/  ISETP.GT.U32.AND P1, PT, R7, R20, PT ;  /* 0x000000140700720c */ /* 0x000fd20003f24070 */
[----:B------:R-:W-:Y:S01]  /*08d0*/  @!P6 IMAD.IADD R21, R21, 0x1, -R12 ;  /* 0x000000011515e824 */ /* 0x000fe200078e0a0c */
[----:B------:R-:W-:-:S03]  /*08e0*/  ISETP.NE.AND P6, PT, R0, RZ, PT ;  /* 0x000000ff0000720c */ /* 0x000fc60003fc5270 */
[----:B------:R-:W-:Y:S01]  /*08f0*/  @!P1 IMAD.IADD R20, R20, 0x1, -R12 ;  /* 0x0000000114149824 */ /* 0x000fe200078e0a0c */
[----:B------:R-:W-:Y:S01]  /*0900*/  ISETP.GT.U32.AND P1, PT, R7, R22, PT ;  /* 0x000000160700720c */ /* 0x000fe20003f24070 */
[----:B------:R-:W-:Y:S01]  /*0910*/  @!P2 IMAD.MOV R21, RZ, RZ, -R21 ;  /* 0x000000ffff15a224 */ /* 0x000fe200078e0a15 */
[C---:B------:R-:W-:Y:S01]  /*0920*/  SEL R27, R10.reuse, R27, !P6 ;  /* 0x0000001b0a1b7207 */ /* 0x040fe20007000000 */
[----:B------:R-:W-:Y:S01]  /*0930*/  @!P3 IMAD.MOV R20, RZ, RZ, -R20 ;  /* 0x000000ffff14b224 */ /* 0x000fe200078e0a14 */
[C---:B------:R-:W-:Y:S02]  /*0940*/  SEL R13, R10.reuse, R13, !P6 ;  /* 0x0000000d0a0d7207 */ /* 0x040fe40007000000 */
[C---:B------:R-:W-:Y:S01]  /*0950*/  SEL R15, R10.reuse, R15, !P6 ;  /* 0x0000000f0a0f7207 */ /* 0x040fe20007000000 */
[----:B------:R0:W-:Y:S01]  /*0960*/  ST.E.U8 desc[UR4][R2.64], R27 ;  /* 0x0000001b02007985 */ /* 0x0001e2000c101104 */
[----:B------:R-:W-:-:S03]  /*0970*/  SEL R21, R10, R21, !P6 ;  /* 0x000000150a157207 */ /* 0x000fc60007000000 */
[----:B------:R2:W-:Y:S02]  /*0980*/  ST.E.U8 desc[UR4][R2.64+0x1], R13 ;  /* 0x0000010d02007985 */ /* 0x0005e4000c101104 */
[----:B------:R-:W-:Y:S01]  /*0990*/  @!P1 IMAD.IADD R22, R22, 0x1, -R12 ;  /* 0x0000000116169824 */ /* 0x000fe200078e0a0c */
[----:B------:R-:W-:Y:S01]  /*09a0*/  ISETP.GE.AND P1, PT, R24, RZ, PT ;  /* 0x000000ff1800720c */ /* 0x000fe20003f26270 */
[----:B------:R-:W-:Y:S01]  /*09b0*/  IMAD.HI.U32 R24, R5, R26, RZ ;  /* 0x0000001a05187227 */ /* 0x000fe200078e00ff */
[----:B------:R2:W-:Y:S02]  /*09c0*/  ST.E.U8 desc[UR6][R2.64+0x2], R15 ;  /* 0x0000020f02007985 */ /* 0x0005e4000c101106 */
[----:B------:R-:W-:Y:S02]  /*09d0*/  ISETP.GT.U32.AND P4, PT, R7, R22, PT ;  /* 0x000000160700720c */ /* 0x000fe40003f84070 */
[----:B------:R-:W-:Y:S01]  /*09e0*/  IADD3 R29, PT, PT, -R24, RZ, RZ ;  /* 0x000000ff181d7210 */ /* 0x000fe20007ffe1ff */
[----:B------:R2:W-:Y:S04]  /*09f0*/  ST.E.U8 desc[UR8][R2.64+0x3], R21 ;  /* 0x0000031502007985 */ /* 0x0005e8000c101108 */
[----:B------:R-:W-:-:S02]  /*0a00*/  IMAD R24, R12, R29, R26 ;  /* 0x0000001d0c187224 */ /* 0x000fc400078e021a */
[----:B------:R-:W-:-:S04]  /*0a10*/  VIADD R26, R14, 0x7 ;  /* 0x000000070e1a7836 */ /* 0x000fc80000000000 */
[----:B------:R-:W-:Y:S01]  /*0a20*/  @!P4 IMAD.IADD R22, R22, 0x1, -R12 ;  /* 0x000000011616c824 */ /* 0x000fe200078e0a0c */
[----:B------:R-:W-:Y:S02]  /*0a30*/  ISETP.GT.U32.AND P4, PT, R7, R24, PT ;  /* 0x000000180700720c */ /* 0x000fe40003f84070 */
[----:B0-----:R-:W-:Y:S01]  /*0a40*/  IABS R27, R26 ;  /* 0x0000001a001b7213 */ /* 0x001fe20000000000 */
[----:B------:R-:W-:-:S04]  /*0a50*/  @!P5 IMAD.MOV R22, RZ, RZ, -R22 ;  /* 0x000000ffff16d224 */ /* 0x000fc800078e0a16 */
[----:B------:R-:W-:Y:S01]  /*0a60*/  IMAD.HI.U32 R14, R5, R27, RZ ;  /* 0x0000001b050e7227 */ /* 0x000fe200078e00ff */
[----:B------:R-:W-:-:S03]  /*0a70*/  SEL R29, R10, R22, !P6 ;  /* 0x000000160a1d7207 */ /* 0x000fc60007000000 */
[----:B------:R-:W-:Y:S02]  /*0a80*/  IMAD.MOV R14, RZ, RZ, -R14 ;  /* 0x000000ffff0e7224 */ /* 0x000fe400078e0a0e */
[----:B------:R-:W-:Y:S01]  /*0a90*/  @!P4 IMAD.IADD R24, R24, 0x1, -R12 ;  /* 0x000000011818c824 */ /* 0x000fe200078e0a0c */
[----:B------:R2:W-:Y:S01]  /*0aa0*/  ST.E.U8 desc[UR12][R2.64+0x5], R29 ;  /* 0x0000051d02007985 */ /* 0x0005e2000c10110c */
[----:B------:R-:W-:Y:S01]  /*0ab0*/  IMAD R14, R12, R14, R27 ;  /* 0x0000000e0c0e7224 */ /* 0x000fe200078e021b */
[----:B------:R-:W-:Y:S02]  /*0ac0*/  SEL R27, R10, R20, !P6 ;  /* 0x000000140a1b7207 */ /* 0x000fe40007000000 */
[----:B------:R-:W-:-:S03]  /*0ad0*/  ISETP.GT.U32.AND P4, PT, R7, R24, PT ;  /* 0x000000180700720c */ /* 0x000fc60003f84070 */
[----:B------:R2:W-:Y:S10]  /*0ae0*/  ST.E.U8 desc[UR10][R2.64+0x4], R27 ;  /* 0x0000041b02007985 */ /* 0x0005f4000c10110a */
[----:B------:R-:W-:Y:S01]  /*0af0*/  @!P4 IMAD.IADD R24, R24, 0x1, -R12 ;  /* 0x000000011818c824 */ /* 0x000fe200078e0a0c */
[----:B------:R-:W-:-:S03]  /*0b00*/  ISETP.GT.U32.AND P4, PT, R7, R14, PT ;  /* 0x0000000e0700720c */ /* 0x000fc60003f84070 */
[----:B------:R-:W-:Y:S01]  /*0b10*/  @!P1 IMAD.MOV R24, RZ, RZ, -R24 ;  /* 0x000000ffff189224 */ /* 0x000fe200078e0a18 */
[----:B------:R-:W-:-:S04]  /*0b20*/  ISETP.NE.AND P1, PT, R4, R11, PT ;  /* 0x0000000b0400720c */ /* 0x000fc80003f25270 */
[----:B------:R-:W-:-:S05]  /*0b30*/  SEL R24, R10, R24, !P6 ;  /* 0x000000180a187207 */ /* 0x000fca0007000000 */
[----:B------:R-:W-:Y:S01]  /*0b40*/  @!P4 IMAD.IADD R14, R14, 0x1, -R12 ;  /* 0x000000010e0ec824 */ /* 0x000fe200078e0a0c */
[----:B------:R2:W-:Y:S04]  /*0b50*/  ST.E.U8 desc[UR14][R2.64+0x6], R24 ;  /* 0x0000061802007985 */ /* 0x0005e8000c10110e */
[----:B------:R-:W-:-:S13]  /*0b60*/  ISETP.GT.U32.AND P4, PT, R7, R14, PT ;  /* 0x0000000e0700720c */ /* 0x000fda0003f84070 */
[----:B------:R-:W-:Y:S01]  /*0b70*/  @!P4 IMAD.IADD R14, R14, 0x1, -R12 ;  /* 0x000000010e0ec824 */ /* 0x000fe200078e0a0c */
[----:B------:R-:W-:-:S13]  /*0b80*/  ISETP.GE.AND P4, PT, R26, RZ, PT ;  /* 0x000000ff1a00720c */ /* 0x000fda0003f86270 */
[----:B------:R-:W-:-:S05]  /*0b90*/  @!P4 IMAD.MOV R14, RZ, RZ, -R14 ;  /* 0x000000ffff0ec224 */ /* 0x000fca00078e0a0e */
[----:B------:R-:W-:-:S05]  /*0ba0*/  SEL R10, R10, R14, !P6 ;  /* 0x0000000e0a0a7207 */ /* 0x000fca0007000000 */
[----:B------:R2:W-:Y:S01]  /*0bb0*/  ST.E.U8 desc[UR16][R2.64+0x7], R10 ;  /* 0x0000070a02007985 */ /* 0x0005e2000c101110 */
[----:B------:R-:W-:Y:S05]  /*0bc0*/  @P1 BRA `(.L_x_5) ;  /* 0xfffffff400d81947 */ /* 0x000fea000383ffff */
[----:B------:R-:W-:Y:S05]  /*0bd0*/  BSYNC.RECONVERGENT B0 ;  /* 0x0000000000007941 */ /* 0x000fea0003800200 */
.L_x_4:
[----:B------:R-:W-:Y:S04]  /*0be0*/  BSSY.RECONVERGENT B0, `(.L_x_3) ;  /* 0x00000a5000007945 */ /* 0x000fe80003800200 */
[----:B------:R-:W-:Y:S05]  /*0bf0*/  @!P0 BRA `(.L_x_6) ;  /* 0x00000008008c8947 */ /* 0x000fea0003800000 */
[----:B------:R-:W-:Y:S02]  /*0c00*/  ISETP.GE.U32.AND P1, PT, R25, 0x4, PT ;  /* 0x000000041900780c */ /* 0x000fe40003f26070 */
[----:B--2---:R-:W-:-:S04]  /*0c10*/  LOP3.LUT R15, R0, 0x3, RZ, 0xc0, !PT ;  /* 0x00000003000f7812 */ /* 0x004fc800078ec0ff */
[----:B------:R-:W-:-:S07]  /*0c20*/  ISETP.NE.AND P0, PT, R15, RZ, PT ;  /* 0x000000ff0f00720c */ /* 0x000fce0003f05270 */
[----:B------:R-:W-:Y:S06]  /*0c30*/  @!P1 BRA `(.L_x_7) ;  /* 0x0000000400289947 */ /* 0x000fec0003800000 */
[----:B------:R-:W-:Y:S01]  /*0c40*/  IABS R3, R0 ;  /* 0x0000000000037213 */ /* 0x000fe20000000000 */
[----:B------:R-:W-:Y:S01]  /*0c50*/  IMAD.IADD R2, R23, 0x1, R11 ;  /* 0x0000000117027824 */ /* 0x000fe200078e020b */
[----:B-1----:R-:W-:Y:S01]  /*0c60*/  R2UR UR4, R8 ;  /* 0x00000000080472ca */ /* 0x002fe200000e0000 */
[----:B------:R-:W-:Y:S01]  /*0c70*/  IMAD.MOV.U32 R6, RZ, RZ, RZ ;  /* 0x000000ffff067224 */ /* 0x000fe200078e00ff */
[----:B------:R-:W0:Y:S01]  /*0c80*/  I2F.RP R10, R3 ;  /* 0x00000003000a7306 */ /* 0x000e220000209400 */
[----:B------:R-:W-:Y:S01]  /*0c90*/  VIADD R5, R2, 0x1 ;  /* 0x0000000102057836 */ /* 0x000fe20000000000 */
[----:B------:R-:W-:Y:S02]  /*0ca0*/  IABS R20, R2 ;  /* 0x0000000200147213 */ /* 0x000fe40000000000 */
[----:B------:R-:W-:Y:S02]  /*0cb0*/  R2UR UR5, R9 ;  /* 0x00000000090572ca */ /* 0x000fe400000e0000 */
[----:B------:R-:W-:-:S02]  /*0cc0*/  IABS R14, R5 ;  /* 0x00000005000e7213 */ /* 0x000fc40000000000 */
[----:B------:R-:W-:Y:S02]  /*0cd0*/  ISETP.GE.AND P5, PT, R5, RZ, PT ;  /* 0x000000ff0500720c */ /* 0x000fe40003fa6270 */
[C---:B------:R-:W-:Y:S02]  /*0ce0*/  R2UR UR6, R8.reuse ;  /* 0x00000000080672ca */ /* 0x040fe400000e0000 */
[C---:B------:R-:W-:Y:S02]  /*0cf0*/  R2UR UR7, R9.reuse ;  /* 0x00000000090772ca */ /* 0x040fe400000e0000 */
[C---:B------:R-:W-:Y:S01]  /*0d00*/  R2UR UR8, R8.reuse ;  /* 0x00000000080872ca */ /* 0x040fe200000e0000 */
[----:B0-----:R-:W0:Y:S01]  /*0d10*/  MUFU.RCP R10, R10 ;  /* 0x0000000a000a7308 */ /* 0x001e220000001000 */
[----:B------:R-:W-:Y:S02]  /*0d20*/  R2UR UR9, R9 ;  /* 0x00000000090972ca */ /* 0x000fe400000e0000 */
[----:B------:R-:W-:-:S02]  /*0d30*/  R2UR UR10, R8 ;  /* 0x00000000080a72ca */ /* 0x000fc400000e0000 */
[----:B------:R-:W-:Y:S01]  /*0d40*/  R2UR UR11, R9 ;  /* 0x00000000090b72ca */ /* 0x000fe200000e0000 */
[----:B0-----:R-:W-:-:S06]  /*0d50*/  VIADD R7, R10, 0xffffffe ;  /* 0x0ffffffe0a077836 */ /* 0x001fcc0000000000 */
[----:B------:R-:W0:Y:S02]  /*0d60*/  F2I.FTZ.U32.TRUNC.NTZ R7, R7 ;  /* 0x0000000700077305 */ /* 0x000e24000021f000 */
[----:B0-----:R-:W-:-:S05]  /*0d70*/  IADD3 R4, PT, PT, RZ, -R7, RZ ;  /* 0x80000007ff047210 */ /* 0x001fca0007ffe0ff */
[----:B------:R-:W-:Y:S02]  /*0d80*/  IMAD R13, R4, R3, RZ ;  /* 0x00000003040d7224 */ /* 0x000fe400078e02ff */
[----:B------:R-:W-:Y:S02]  /*0d90*/  VIADD R4, R2, 0x2 ;  /* 0x0000000202047836 */ /* 0x000fe40000000000 */
[----:B------:R-:W-:-:S03]  /*0da0*/  IMAD.HI.U32 R25, R7, R13, R6 ;  /* 0x0000000d07197227 */ /* 0x000fc600078e0006 */
[----:B------:R-:W-:Y:S01]  /*0db0*/  IABS R12, R4 ;  /* 0x00000004000c7213 */ /* 0x000fe20000000000 */
[----:B------:R-:W-:Y:S02]  /*0dc0*/  VIADD R6, R2, 0x3 ;  /* 0x0000000302067836 */ /* 0x000fe40000000000 */
[----:B------:R-:W-:-:S03]  /*0dd0*/  IMAD.HI.U32 R13, R25, R14, RZ ;  /* 0x0000000e190d7227 */ /* 0x000fc600078e00ff */
[----:B------:R-:W-:Y:S01]  /*0de0*/  IABS R10, R6 ;  /* 0x00000006000a7213 */ /* 0x000fe20000000000 */
[----:B------:R-:W-:-:S04]  /*0df0*/  IMAD.HI.U32 R7, R25, R20, RZ ;  /* 0x0000001419077227 */ /* 0x000fc800078e00ff */
[----:B------:R-:W-:Y:S02]  /*0e00*/  IMAD.MOV R13, RZ, RZ, -R13 ;  /* 0x000000ffff0d7224 */ /* 0x000fe400078e0a0d */
[----:B------:R-:W-:Y:S02]  /*0e10*/  IMAD.MOV R7, RZ, RZ, -R7 ;  /* 0x000000ffff077224 */ /* 0x000fe400078e0a07 */
[----:B------:R-:W-:-:S04]  /*0e20*/  IMAD.HI.U32 R21, R25, R12, RZ ;  /* 0x0000000c19157227 */ /* 0x000fc800078e00ff */
[C---:B------:R-:W-:Y:S02]  /*0e30*/  IMAD R14, R3.reuse, R13, R14 ;  /* 0x0000000d030e7224 */ /* 0x040fe400078e020e */
[----:B------:R-:W-:Y:S02]  /*0e40*/  IMAD R20, R3, R7, R20 ;  /* 0x0000000703147224 */ /* 0x000fe400078e0214 */
[----:B------:R-:W-:Y:S01]  /*0e50*/  IMAD.HI.U32 R22, R25, R10, RZ ;  /* 0x0000000a19167227 */ /* 0x000fe200078e00ff */
[C---:B------:R-:W-:Y:S02]  /*0e60*/  ISETP.GT.U32.AND P2, PT, R3.reuse, R14, PT ;  /* 0x0000000e0300720c */ /* 0x040fe40003f44070 */
[----:B------:R-:W-:Y:S01]  /*0e70*/  ISETP.GT.U32.AND P1, PT, R3, R20, PT ;  /* 0x000000140300720c */ /* 0x000fe20003f24070 */
[----:B------:R-:W-:Y:S02]  /*0e80*/  IMAD.MOV R21, RZ, RZ, -R21 ;  /* 0x000000ffff157224 */ /* 0x000fe400078e0a15 */
[----:B------:R-:W-:-:S02]  /*0e90*/  IMAD.MOV R22, RZ, RZ, -R22 ;  /* 0x000000ffff167224 */ /* 0x000fc400078e0a16 */
[C---:B------:R-:W-:Y:S01]  /*0ea0*/  IMAD R12, R3.reuse, R21, R12 ;  /* 0x00000015030c7224 */ /* 0x040fe200078e020c */
[----:B------:R-:W-:Y:S01]  /*0eb0*/  LOP3.LUT R21, RZ, R0, RZ, 0x33, !PT ;  /* 0x00000000ff157212 */ /* 0x000fe200078e33ff */
[----:B------:R-:W-:-:S03]  /*0ec0*/  IMAD R10, R3, R22, R10 ;  /* 0x00000016030a7224 */ /* 0x000fc600078e020a */
[C---:B------:R-:W-:Y:S01]  /*0ed0*/  ISETP.GT.U32.AND P3, PT, R3.reuse, R12, PT ;  /* 0x0000000c0300720c */ /* 0x040fe20003f64070 */
[--C-:B------:R-:W-:Y:S01]  /*0ee0*/  @!P2 IMAD.IADD R14, R14, 0x1, -R3.reuse ;  /* 0x000000010e0ea824 */ /* 0x100fe200078e0a03 */
[----:B------:R-:W-:Y:S01]  /*0ef0*/  ISETP.GT.U32.AND P4, PT, R3, R10, PT ;  /* 0x0000000a0300720c */ /* 0x000fe20003f84070 */
[----:B------:R-:W-:-:S03]  /*0f00*/  @!P1 IMAD.IADD R20, R20, 0x1, -R3 ;  /* 0x0000000114149824 */ /* 0x000fc600078e0a03 */
[C---:B------:R-:W-:Y:S02]  /*0f10*/  ISETP.GT.U32.AND P6, PT, R3.reuse, R14, PT ;  /* 0x0000000e0300720c */ /* 0x040fe40003fc4070 */
[----:B------:R-:W-:-:S05]  /*0f20*/  ISETP.GT.U32.AND P1, PT, R3, R20, PT ;  /* 0x000000140300720c */ /* 0x000fca0003f24070 */
[--C-:B------:R-:W-:Y:S02]  /*0f30*/  @!P3 IMAD.IADD R12, R12, 0x1, -R3.reuse ;  /* 0x000000010c0cb824 */ /* 0x100fe400078e0a03 */
[--C-:B------:R-:W-:Y:S01]  /*0f40*/  @!P4 IMAD.IADD R10, R10, 0x1, -R3.reuse ;  /* 0x000000010a0ac824 */ /* 0x100fe200078e0a03 */
[----:B------:R-:W-:Y:S02]  /*0f50*/  ISETP.GE.AND P4, PT, R2, RZ, PT ;  /* 0x000000ff0200720c */ /* 0x000fe40003f86270 */
[C---:B------:R-:W-:Y:S01]  /*0f60*/  ISETP.GT.U32.AND P2, PT, R3.reuse, R12, PT ;  /* 0x0000000c0300720c */ /* 0x040fe20003f44070 */
[----:B------:R-:W-:Y:S01]  /*0f70*/  @!P6 IMAD.IADD R14, R14, 0x1, -R3 ;  /* 0x000000010e0ee824 */ /* 0x000fe200078e0a03 */
[----:B------:R-:W-:Y:S02]  /*0f80*/  ISETP.GT.U32.AND P3, PT, R3, R10, PT ;  /* 0x0000000a0300720c */ /* 0x000fe40003f64070 */
[----:B------:R-:W-:Y:S01]  /*0f90*/  ISETP.GE.AND P6, PT, R4, RZ, PT ;  /* 0x000000ff0400720c */ /* 0x000fe20003fc6270 */
[----:B------:R-:W-:Y:S01]  /*0fa0*/  @!P5 IMAD.MOV R14, RZ, RZ, -R14 ;  /* 0x000000ffff0ed224 */ /* 0x000fe200078e0a0e */
[----:B------:R-:W-:-:S02]  /*0fb0*/  @!P1 IADD3 R20, PT, PT, R20, -R3, RZ ;  /* 0x8000000314149210 */ /* 0x000fc40007ffe0ff */
[----:B------:R-:W-:-:S03]  /*0fc0*/  ISETP.GE.AND P1, PT, R6, RZ, PT ;  /* 0x000000ff0600720c */ /* 0x000fc60003f26270 */
[----:B------:R-:W-:Y:S02]  /*0fd0*/  @!P4 IMAD.MOV R20, RZ, RZ, -R20 ;  /* 0x000000ffff14c224 */ /* 0x000fe400078e0a14 */
[--C-:B------:R-:W-:Y:S01]  /*0fe0*/  @!P2 IMAD.IADD R12, R12, 0x1, -R3.reuse ;  /* 0x000000010c0ca824 */ /* 0x100fe200078e0a03 */
[----:B------:R-:W-:Y:S01]  /*0ff0*/  IADD3 R2, P2, PT, R11, R16, RZ ;  /* 0x000000100b027210 */ /* 0x000fe20007f5e0ff */
[----:B------:R-:W-:Y:S02]  /*1000*/  @!P3 IMAD.IADD R10, R10, 0x1, -R3 ;  /* 0x000000010a0ab824 */ /* 0x000fe400078e0a03 */
[----:B------:R-:W-:Y:S02]  /*1010*/  @!P6 IMAD.MOV R12, RZ, RZ, -R12 ;  /* 0x000000ffff0ce224 */ /* 0x000fe400078e0a0c */
[----:B------:R-:W-:Y:S01]  /*1020*/  IMAD.X R3, RZ, RZ, R17, P2 ;  /* 0x000000ffff037224 */ /* 0x000fe200010e0611 */
[----:B------:R-:W-:Y:S01]  /*1030*/  ISETP.NE.AND P2, PT, R0, RZ, PT ;  /* 0x000000ff0000720c */ /* 0x000fe20003f45270 */
[----:B------:R-:W-:-:S02]  /*1040*/  @!P1 IMAD.MOV R10, RZ, RZ, -R10 ;  /* 0x000000ffff0a9224 */ /* 0x000fc400078e0a0a */
[----:B------:R-:W-:Y:S01]  /*1050*/  VIADD R11, R11, 0x4 ;  /* 0x000000040b0b7836 */ /* 0x000fe20000000000 */
[C---:B------:R-:W-:Y:S02]  /*1060*/  SEL R5, R21.reuse, R20, !P2 ;  /* 0x0000001415057207 */ /* 0x040fe40005000000 */
[C---:B------:R-:W-:Y:S02]  /*1070*/  SEL R7, R21.reuse, R14, !P2 ;  /* 0x0000000e15077207 */ /* 0x040fe40005000000 */
[C---:B------:R-:W-:Y:S01]  /*1080*/  SEL R13, R21.reuse, R12, !P2 ;  /* 0x0000000c150d7207 */ /* 0x040fe20005000000 */
[----:B------:R0:W-:Y:S01]  /*1090*/  ST.E.U8 desc[UR4][R2.64], R5 ;  /* 0x0000000502007985 */ /* 0x0001e2000c101104 */
[----:B------:R-:W-:-:S03]  /*10a0*/  SEL R21, R21, R10, !P2 ;  /* 0x0000000a15157207 */ /* 0x000fc60005000000 */
[----:B------:R0:W-:Y:S04]  /*10b0*/  ST.E.U8 desc[UR6][R2.64+0x1], R7 ;  /* 0x0000010702007985 */ /* 0x0001e8000c101106 */
[----:B------:R0:W-:Y:S04]  /*10c0*/  ST.E.U8 desc[UR8][R2.64+0x2], R13 ;  /* 0x0000020d02007985 */ /* 0x0001e8000c101108 */
[----:B------:R0:W-:Y:S02]  /*10d0*/  ST.E.U8 desc[UR10][R2.64+0x3], R21 ;  /* 0x0000031502007985 */ /* 0x0001e4000c10110a */
.L_x_7:
[----:B------:R-:W-:Y:S05]  /*10e0*/  @!P0 BRA `(.L_x_6) ;  /* 0x0000000400508947 */ /* 0x000fea0003800000 */
[----:B------:R-:W-:Y:S01]  /*10f0*/  ISETP.NE.AND P1, PT, R15, 0x1, PT ;  /* 0x000000010f00780c */ /* 0x000fe20003f25270 */
[----:B------:R-:W-:Y:S01]  /*1100*/  BSSY.RECONVERGENT B1, `(.L_x_8) ;  /* 0x0000034000017945 */ /* 0x000fe20003800200 */
[----:B0-----:R-:W-:-:S04]  /*1110*/  LOP3.LUT R2, R0, 0x1, RZ, 0xc0, !PT ;  /* 0x0000000100027812 */ /* 0x001fc800078ec0ff */
[----:B------:R-:W-:-:S07]  /*1120*/  ISETP.NE.U32.AND P0, PT, R2, 0x1, PT ;  /* 0x000000010200780c */ /* 0x000fce0003f05070 */
[----:B------:R-:W-:Y:S06]  /*1130*/  @!P1 BRA `(.L_x_9) ;  /* 0x0000000000c09947 */ /* 0x000fec0003800000 */
[----:B------:R-:W-:Y:S01]  /*1140*/  IABS R2, R0 ;  /* 0x0000000000027213 */ /* 0x000fe20000000000 */
[----:B------:R-:W-:Y:S01]  /*1150*/  IMAD.IADD R10, R23, 0x1, R11 ;  /* 0x00000001170a7824 */ /* 0x000fe200078e020b */
[----:B-1----:R-:W-:Y:S02]  /*1160*/  R2UR UR4, R8 ;  /* 0x00000000080472ca */ /* 0x002fe400000e0000 */
[----:B------:R-:W0:Y:S01]  /*1170*/  I2F.RP R3, R2 ;  /* 0x0000000200037306 */ /* 0x000e220000209400 */
[----:B------:R-:W-:Y:S01]  /*1180*/  VIADD R6, R10, 0x1 ;  /* 0x000000010a067836 */ /* 0x000fe20000000000 */
[----:B------:R-:W-:Y:S02]  /*1190*/  IABS R13, R10 ;  /* 0x0000000a000d7213 */ /* 0x000fe40000000000 */
[----:B------:R-:W-:Y:S02]  /*11a0*/  R2UR UR5, R9 ;  /* 0x00000000090572ca */ /* 0x000fe400000e0000 */
[----:B------:R-:W-:-:S02]  /*11b0*/  IABS R14, R6 ;  /* 0x00000006000e7213 */ /* 0x000fc40000000000 */
[----:B------:R-:W-:Y:S02]  /*11c0*/  ISETP.GE.AND P4, PT, R6, RZ, PT ;  /* 0x000000ff0600720c */ /* 0x000fe40003f86270 */
[----:B------:R-:W-:Y:S02]  /*11d0*/  R2UR UR6, R8 ;  /* 0x00000000080672ca */ /* 0x000fe400000e0000 */
[----:B------:R-:W-:Y:S01]  /*11e0*/  R2UR UR7, R9 ;  /* 0x00000000090772ca */ /* 0x000fe200000e0000 */
[----:B0-----:R-:W0:Y:S02]  /*11f0*/  MUFU.RCP R3, R3 ;  /* 0x0000000300037308 */ /* 0x001e240000001000 */
[----:B0-----:R-:W-:-:S06]  /*1200*/  VIADD R4, R3, 0xffffffe ;  /* 0x0ffffffe03047836 */ /* 0x001fcc0000000000 */
[----:B------:R0:W1:Y:S02]  /*1210*/  F2I.FTZ.U32.TRUNC.NTZ R5, R4 ;  /* 0x0000000400057305 */ /* 0x000064000021f000 */
[----:B0-----:R-:W-:Y:S02]  /*1220*/  IMAD.MOV.U32 R4, RZ, RZ, RZ ;  /* 0x000000ffff047224 */ /* 0x001fe400078e00ff */
[----:B-1----:R-:W-:-:S04]  /*1230*/  IMAD.MOV R7, RZ, RZ, -R5 ;  /* 0x000000ffff077224 */ /* 0x002fc800078e0a05 */
[----:B------:R-:W-:-:S04]  /*1240*/  IMAD R7, R7, R2, RZ ;  /* 0x0000000207077224 */ /* 0x000fc800078e02ff */
[----:B------:R-:W-:Y:S01]  /*1250*/  IMAD.HI.U32 R12, R5, R7, R4 ;  /* 0x00000007050c7227 */ /* 0x000fe200078e0004 */
[----:B------:R-:W-:-:S03]  /*1260*/  MOV R7, R14 ;  /* 0x0000000e00077202 */ /* 0x000fc60000000f00 */
[----:B------:R-:W-:Y:S02]  /*1270*/  IMAD.MOV.U32 R5, RZ, RZ, R13 ;  /* 0x000000ffff057224 */ /* 0x000fe400078e000d */
[----:B------:R-:W-:-:S04]  /*1280*/  IMAD.HI.U32 R4, R12, R7, RZ ;  /* 0x000000070c047227 */ /* 0x000fc800078e00ff */
[----:B------:R-:W-:-:S04]  /*1290*/  IMAD.HI.U32 R3, R12, R5, RZ ;  /* 0x000000050c037227 */ /* 0x000fc800078e00ff */
[----:B------:R-:W-:Y:S02]  /*12a0*/  IMAD.MOV R3, RZ, RZ, -R3 ;  /* 0x000000ffff037224 */ /* 0x000fe400078e0a03 */
[----:B------:R-:W-:Y:S02]  /*12b0*/  IMAD.MOV R4, RZ, RZ, -R4 ;  /* 0x000000ffff047224 */ /* 0x000fe400078e0a04 */
[C---:B------:R-:W-:Y:S02]  /*12c0*/  IMAD R3, R2.reuse, R3, R5 ;  /* 0x0000000302037224 */ /* 0x040fe400078e0205 */
[C---:B------:R-:W-:Y:S01]  /*12d0*/  IMAD R5, R2.reuse, R4, R7 ;  /* 0x0000000402057224 */ /* 0x040fe200078e0207 */
[----:B------:R-:W-:Y:S02]  /*12e0*/  LOP3.LUT R7, RZ, R0, RZ, 0x33, !PT ;  /* 0x00000000ff077212 */ /* 0x000fe400078e33ff */
[C---:B------:R-:W-:Y:S02]  /*12f0*/  ISETP.GT.U32.AND P1, PT, R2.reuse, R3, PT ;  /* 0x000000030200720c */ /* 0x040fe40003f24070 */
[----:B------:R-:W-:-:S11]  /*1300*/  ISETP.GT.U32.AND P2, PT, R2, R5, PT ;  /* 0x000000050200720c */ /* 0x000fd60003f44070 */
[--C-:B------:R-:W-:Y:S02]  /*1310*/  @!P1 IMAD.IADD R3, R3, 0x1, -R2.reuse ;  /* 0x0000000103039824 */ /* 0x100fe400078e0a02 */
[----:B------:R-:W-:Y:S01]  /*1320*/  @!P2 IMAD.IADD R5, R5, 0x1, -R2 ;  /* 0x000000010505a824 */ /* 0x000fe200078e0a02 */
[----:B------:R-:W-:Y:S02]  /*1330*/  ISETP.GE.AND P2, PT, R10, RZ, PT ;  /* 0x000000ff0a00720c */ /* 0x000fe40003f46270 */
[C---:B------:R-:W-:Y:S02]  /*1340*/  ISETP.GT.U32.AND P1, PT, R2.reuse, R3, PT ;  /* 0x000000030200720c */ /* 0x040fe40003f24070 */
[----:B------:R-:W-:-:S11]  /*1350*/  ISETP.GT.U32.AND P3, PT, R2, R5, PT ;  /* 0x000000050200720c */ /* 0x000fd60003f64070 */
[--C-:B------:R-:W-:Y:S01]  /*1360*/  @!P1 IMAD.IADD R3, R3, 0x1, -R2.reuse ;  /* 0x0000000103039824 */ /* 0x100fe200078e0a02 */
[----:B------:R-:W-:Y:S01]  /*1370*/  ISETP.NE.AND P1, PT, R0, RZ, PT ;  /* 0x000000ff0000720c */ /* 0x000fe20003f25270 */
[----:B------:R-:W-:Y:S01]  /*1380*/  @!P3 IMAD.IADD R5, R5, 0x1, -R2 ;  /* 0x000000010505b824 */ /* 0x000fe200078e0a02 */
[----:B------:R-:W-:Y:S01]  /*1390*/  IADD3 R2, P3, PT, R11, R16, RZ ;  /* 0x000000100b027210 */ /* 0x000fe20007f7e0ff */
[----:B------:R-:W-:Y:S02]  /*13a0*/  IMAD.MOV.U32 R4, RZ, RZ, R3 ;  /* 0x000000ffff047224 */ /* 0x000fe400078e0003 */
[----:B------:R-:W-:Y:S02]  /*13b0*/  IMAD.MOV.U32 R6, RZ, RZ, R5 ;  /* 0x000000ffff067224 */ /* 0x000fe400078e0005 */
[----:B------:R-:W-:Y:S02]  /*13c0*/  @!P2 IMAD.MOV R4, RZ, RZ, -R4 ;  /* 0x000000ffff04a224 */ /* 0x000fe400078e0a04 */
[----:B------:R-:W-:-:S02]  /*13d0*/  @!P4 IMAD.MOV R6, RZ, RZ, -R6 ;  /* 0x000000ffff06c224 */ /* 0x000fc400078e0a06 */
[----:B------:R-:W-:Y:S01]  /*13e0*/  IMAD.X R3, RZ, RZ, R17, P3 ;  /* 0x000000ffff037224 */ /* 0x000fe200018e0611 */
[----:B------:R-:W-:Y:S01]  /*13f0*/  SEL R5, R7, R4, !P1 ;  /* 0x0000000407057207 */ /* 0x000fe20004800000 */
[----:B------:R-:W-:Y:S01]  /*1400*/  VIADD R11, R11, 0x2 ;  /* 0x000000020b0b7836 */ /* 0x000fe20000000000 */
[----:B------:R-:W-:-:S03]  /*1410*/  SEL R7, R7, R6, !P1 ;  /* 0x0000000607077207 */ /* 0x000fc60004800000 */
[----:B------:R0:W-:Y:S04]  /*1420*/  ST.E.U8 desc[UR4][R2.64], R5 ;  /* 0x0000000502007985 */ /* 0x0001e8000c101104 */
[----:B------:R0:W-:Y:S02]  /*1430*/  ST.E.U8 desc[UR6][R2.64+0x1], R7 ;  /* 0x0000010702007985 */ /* 0x0001e4000c101106 */
.L_x_9:
[----:B------:R-:W-:Y:S05]  /*1440*/  BSYNC.RECONVERGENT B1 ;  /* 0x0000000000017941 */ /* 0x000fea0003800200 */
.L_x_8:
[----:B------:R-:W-:Y:S05]  /*1450*/  @P0 BRA `(.L_x_6) ;  /* 0x0000000000740947 */ /* 0x000fea0003800000 */
[----:B0-----:R-:W-:Y:S02]  /*1460*/  IABS R5, R0 ;  /* 0x0000000000057213 */ /* 0x001fe40000000000 */
[----:B------:R-:W-:Y:S02]  /*1470*/  IADD3 R4, PT, PT, R23, R11, RZ ;  /* 0x0000000b17047210 */ /* 0x000fe40007ffe0ff */
[----:B------:R-:W0:Y:S01]  /*1480*/  I2F.RP R6, R5 ;  /* 0x0000000500067306 */ /* 0x000e220000209400 */
[----:B------:R-:W-:Y:S02]  /*1490*/  ISETP.NE.AND P2, PT, R0, RZ, PT ;  /* 0x000000ff0000720c */ /* 0x000fe40003f45270 */
[----:B------:R-:W-:Y:S02]  /*14a0*/  IABS R10, R4 ;  /* 0x00000004000a7213 */ /* 0x000fe40000000000 */
[----:B------:R-:W-:Y:S02]  /*14b0*/  ISETP.GE.AND P1, PT, R4, RZ, PT ;  /* 0x000000ff0400720c */ /* 0x000fe40003f26270 */
[----:B-1----:R-:W-:-:S02]  /*14c0*/  R2UR UR4, R8 ;  /* 0x00000000080472ca */ /* 0x002fc400000e0000 */
[----:B------:R-:W-:Y:S01]  /*14d0*/  R2UR UR5, R9 ;  /* 0x00000000090572ca */ /* 0x000fe200000e0000 */
[----:B0-----:R-:W0:Y:S02]  /*14e0*/  MUFU.RCP R6, R6 ;  /* 0x0000000600067308 */ /* 0x001e240000001000 */
[----:B0-----:R-:W-:-:S06]  /*14f0*/  VIADD R7, R6, 0xffffffe ;  /* 0x0ffffffe06077836 */ /* 0x001fcc0000000000 */
[----:B------:R-:W0:Y:S02]  /*1500*/  F2I.FTZ.U32.TRUNC.NTZ R3, R7 ;  /* 0x0000000700037305 */ /* 0x000e24000021f000 */
[----:B0-----:R-:W-:-:S04]  /*1510*/  IMAD.MOV R2, RZ, RZ, -R3 ;  /* 0x000000ffff027224 */ /* 0x001fc800078e0a03 */
[----:B------:R-:W-:Y:S02]  /*1520*/  IMAD R13, R2, R5, RZ ;  /* 0x00000005020d7224 */ /* 0x000fe400078e02ff */
[----:B------:R-:W-:-:S04]  /*1530*/  IMAD.MOV.U32 R2, RZ, RZ, RZ ;  /* 0x000000ffff027224 */ /* 0x000fc800078e00ff */
[----:B------:R-:W-:-:S04]  /*1540*/  IMAD.HI.U32 R2, R3, R13, R2 ;  /* 0x0000000d03027227 */ /* 0x000fc800078e0002 */
[----:B------:R-:W-:-:S04]  /*1550*/  IMAD.MOV.U32 R3, RZ, RZ, R10 ;  /* 0x000000ffff037224 */ /* 0x000fc800078e000a */
[----:B------:R-:W-:-:S04]  /*1560*/  IMAD.HI.U32 R2, R2, R3, RZ ;  /* 0x0000000302027227 */ /* 0x000fc800078e00ff */
[----:B------:R-:W-:-:S04]  /*1570*/  IMAD.MOV R2, RZ, RZ, -R2 ;  /* 0x000000ffff027224 */ /* 0x000fc800078e0a02 */
[----:B------:R-:W-:-:S05]  /*1580*/  IMAD R2, R5, R2, R3 ;  /* 0x0000000205027224 */ /* 0x000fca00078e0203 */
[----:B------:R-:W-:-:S13]  /*1590*/  ISETP.GT.U32.AND P0, PT, R5, R2, PT ;  /* 0x000000020500720c */ /* 0x000fda0003f04070 */
[----:B------:R-:W-:-:S05]  /*15a0*/  @!P0 IMAD.IADD R2, R2, 0x1, -R5 ;  /* 0x0000000102028824 */ /* 0x000fca00078e0a05 */
[----:B------:R-:W-:-:S13]  /*15b0*/  ISETP.GT.U32.AND P0, PT, R5, R2, PT ;  /* 0x000000020500720c */ /* 0x000fda0003f04070 */
[----:B------:R-:W-:-:S04]  /*15c0*/  @!P0 IMAD.IADD R2, R2, 0x1, -R5 ;  /* 0x0000000102028824 */ /* 0x000fc800078e0a05 */
[----:B------:R-:W-:Y:S01]  /*15d0*/  IMAD.MOV.U32 R5, RZ, RZ, R2 ;  /* 0x000000ffff057224 */ /* 0x000fe200078e0002 */
[----:B------:R-:W-:-:S03]  /*15e0*/  IADD3 R2, P0, PT, R11, R16, RZ ;  /* 0x000000100b027210 */ /* 0x000fc60007f1e0ff */
[----:B------:R-:W-:Y:S01]  /*15f0*/  @!P1 IMAD.MOV R5, RZ, RZ, -R5 ;  /* 0x000000ffff059224 */ /* 0x000fe200078e0a05 */
[----:B------:R-:W-:Y:S01]  /*1600*/  @!P2 LOP3.LUT R5, RZ, R0, RZ, 0x33, !PT ;  /* 0x00000000ff05a212 */ /* 0x000fe200078e33ff */
[----:B------:R-:W-:-:S05]  /*1610*/  IMAD.X R3, RZ, RZ, R17, P0 ;  /* 0x000000ffff037224 */ /* 0x000fca00000e0611 */
[----:B------:R3:W-:Y:S03]  /*1620*/  ST.E.U8 desc[UR4][R2.64], R5 ;  /* 0x0000000502007985 */ /* 0x0007e6000c101104 */
.L_x_6:
[----:B------:R-:W-:Y:S05]  /*1630*/  BSYNC.RECONVERGENT B0 ;  /* 0x0000000000007941 */ /* 0x000fea0003800200 */
.L_x_3:
[----:B0--3--:R-:W0:Y:S01]  /*1640*/  LDC.64 R4, c[0x0][0x398] ;  /* 0x0000e600ff047b82 */ /* 0x009e220000000a00 */
[C---:B-1----:R-:W-:Y:S02]  /*1650*/  R2UR UR4, R8.reuse ;  /* 0x00000000080472ca */ /* 0x042fe400000e0000 */
[C---:B------:R-:W-:Y:S02]  /*1660*/  R2UR UR5, R9.reuse ;  /* 0x00000000090572ca */ /* 0x040fe400000e0000 */
[----:B------:R-:W-:Y:S02]  /*1670*/  R2UR UR6, R8 ;  /* 0x00000000080672ca */ /* 0x000fe400000e0000 */
[----:B------:R-:W-:-:S09]  /*1680*/  R2UR UR7, R9 ;  /* 0x00000000090772ca */ /* 0x000fd200000e0000 */
[----:B------:R1:W-:Y:S04]  /*1690*/  ST.E desc[UR4][R18.64], R23 ;  /* 0x0000001712007985 */ /* 0x0003e8000c101904 */
[----:B0-----:R-:W3:Y:S01]  /*16a0*/  LDG.E R0, desc[UR6][R4.64] ;  /* 0x0000000604007981 */ /* 0x001ee2000c1e1900 */
[----:B--2---:R-:W-:Y:S01]  /*16b0*/  MOV R2, 0x170 ;  /* 0x0000017000027802 */ /* 0x004fe20000000f00 */
[----:B------:R-:W-:Y:S03]  /*16c0*/  BSSY.RECONVERGENT B0, `(.L_x_10) ;  /* 0x0000014000007945 */ /* 0x000fe60003800200 */
[----:B------:R1:W0:Y:S01]  /*16d0*/  LDC.64 R6, c[0x4][R2] ;  /* 0x0100000002067b82 */ /* 0x0002220000000a00 */
[----:B---3--:R-:W-:-:S13]  /*16e0*/  ISETP.GT.AND P0, PT, R23, R0, PT ;  /* 0x000000001700720c */ /* 0x008fda0003f04270 */
[----:B01----:R-:W-:Y:S05]  /*16f0*/  @!P0 BRA `(.L_x_11) ;  /* 0x0000000000408947 */ /* 0x003fea0003800000 */
[----:B------:R-:W0:Y:S01]  /*1700*/  S2R R0, SR_LANEID ;  /* 0x0000000000007919 */ /* 0x000e220000000000 */
[----:B------:R-:W-:Y:S01]  /*1710*/  VOTEU.ANY UR4, UPT, PT ;  /* 0x0000000000047886 */ /* 0x000fe200038e0100 */
[----:B------:R-:W-:Y:S01]  /*1720*/  R2UR UR8, R8 ;  /* 0x00000000080872ca */ /* 0x000fe200000e0000 */
[----:B------:R-:W-:Y:S01]  /*1730*/  UFLO.U32 UR4, UR4 ;  /* 0x00000004000472bd */ /* 0x000fe200080e0000 */
[----:B------:R-:W-:-:S05]  /*1740*/  R2UR UR9, R9 ;  /* 0x00000000090972ca */ /* 0x000fca00000e0000 */
[----:B0-----:R-:W-:Y:S02]  /*1750*/  ISETP.EQ.U32.AND P0, PT, R0, UR4, PT ;  /* 0x0000000400007c0c */ /* 0x001fe4000bf02070 */
[----:B------:R-:W-:-:S11]  /*1760*/  CREDUX.MAX.S32 UR4, R23 ;  /* 0x00000000170472cc */ /* 0x000fd60000000200 */
[----:B------:R-:W-:Y:S02]  /*1770*/  @P0 R2UR UR6, R8 ;  /* 0x00000000080602ca */ /* 0x000fe400000e0000 */
[----:B------:R-:W-:Y:S01]  /*1780*/  @P0 R2UR UR7, R9 ;  /* 0x00000000090702ca */ /* 0x000fe200000e0000 */
[----:B------:R-:W-:-:S12]  /*1790*/  IMAD.U32 R13, RZ, RZ, UR4 ;  /* 0x00000004ff0d7e24 */ /* 0x000fd8000f8e00ff */
[----:B------:R0:W-:Y:S04]  /*17a0*/  @P0 REDG.E.MAX.S32.STRONG.GPU desc[UR6][R4.64], R13 ;  /* 0x0000000d0400098e */ /* 0x0001e8000d12e306 */
[----:B------:R-:W2:Y:S01]  /*17b0*/  LD.E.U8 R3, desc[UR8][R16.64] ;  /* 0x0000000810037980 */ /* 0x000ea2000c101100 */
[----:B------:R-:W2:Y:S01]  /*17c0*/  LDC.64 R10, c[0x0][0x3a0] ;  /* 0x0000e800ff0a7b82 */ /* 0x000ea20000000a00 */
[----:B------:R-:W-:Y:S02]  /*17d0*/  R2UR UR4, R8 ;  /* 0x00000000080472ca */ /* 0x000fe400000e0000 */
[----:B------:R-:W-:-:S13]  /*17e0*/  R2UR UR5, R9 ;  /* 0x00000000090572ca */ /* 0x000fda00000e0000 */
[----:B--2---:R0:W-:Y:S02]  /*17f0*/  STG.E.U8 desc[UR4][R10.64], R3 ;  /* 0x000000030a007986 */ /* 0x0041e4000c101104 */
.L_x_11:
[----:B------:R-:W-:Y:S05]  /*1800*/  BSYNC.RECONVERGENT B0 ;  /* 0x0000000000007941 */ /* 0x000fea0003800200 */
.L_x_10:
[----:B0-----:R-:W-:Y:S02]  /*1810*/  IMAD.MOV.U32 R4, RZ, RZ, R16 ;  /* 0x000000ffff047224 */ /* 0x001fe400078e0010 */
[----:B------:R-:W-:-:S07]  /*1820*/  IMAD.MOV.U32 R5, RZ, RZ, R17 ;  /* 0x000000ffff057224 */ /* 0x000fce00078e0011 */
[----:B------:R-:W-:-:S07]  /*1830*/  LEPC R20, `(.L_x_12) ;  /* 0x000000001014794e */ /* 0x000fce0000000000 */
[----:B------:R-:W-:Y:S05]  /*1840*/  CALL.ABS.NOINC R6 ;  /* 0x0000000006007343 */ /* 0x000fea0003c00000 */
.L_x_12:
[----:B------:R-:W0:Y:S01]  /*1850*/  LDC.64 R2, c[0x4][R2] ;  /* 0x0100000002027b82 */ /* 0x000e220000000a00 */
[----:B------:R-:W-:Y:S02]  /*1860*/  IMAD.MOV.U32 R4, RZ, RZ, R18 ;  /* 0x000000ffff047224 */ /* 0x000fe400078e0012 */
[----:B------:R-:W-:-:S07]  /*1870*/  IMAD.MOV.U32 R5, RZ, RZ, R19 ;  /* 0x000000ffff057224 */ /* 0x000fce00078e0013 */
[----:B------:R-:W-:-:S07]  /*1880*/  LEPC R20, `(.L_x_13) ;  /* 0x000000001014794e */ /* 0x000fce0000000000 */
[----:B0-----:R-:W-:Y:S05]  /*1890*/  CALL.ABS.NOINC R2 ;  /* 0x0000000002007343 */ /* 0x001fea0003c00000 */
.L_x_13:
[----:B------:R-:W-:Y:S05]  /*18a0*/  EXIT ;  /* 0x000000000000794d */ /* 0x000fea0003800000 */
.L_x_14:
        /* <DEDUP_REMOVED lines=13> */
.L_x_16:


//--------------------- .nv.shared.reserved.0     --------------------------
	.section	.nv.shared.reserved.0,"aw",@nobits
	.weak		__nv_reservedSMEM_offset_0_alias
	.size		__nv_reservedSMEM_offset_0_alias, 0, 64
	.other		__nv_reservedSMEM_offset_0_alias,@"STO_CUDA_RESERVED_SHARED STV_DEFAULT"
__nv_reservedSMEM_offset_0_alias:
	.zero		0
	.zero		64


//--------------------- .nv.global                --------------------------
	.section	.nv.global,"aw",@nobits
.nv.global:
	.type		_ZN34_INTERNAL_96c6547e_4_k_cu_8c167e936thrust24THRUST_300001_SM_1000_NS12placeholders2_8E,@object
	.size		_ZN34_INTERNAL_96c6547e_4_k_cu_8c167e936thrust24THRUST_300001_SM_1000_NS12placeholders2_8E,(_ZN34_INTERNAL_96c6547e_4_k_cu_8c167e934cuda3std3__436_GLOBAL__N__96c6547e_4_k_cu_8c167e936ignoreE - _ZN34_INTERNAL_96c6547e_4_k_cu_8c167e936thrust24THRUST_300001_SM_1000_NS12placeholders2_8E)
_ZN34_INTERNAL_96c6547e_4_k_cu_8c167e936thrust24THRUST_300001_SM_1000_NS12placeholders2_8E:
	.zero		1
	.type		_ZN34_INTERNAL_96c6547e_4_k_cu_8c167e934cuda3std3__436_GLOBAL__N__96c6547e_4_k_cu_8c167e936ignoreE,@object
	.size		_ZN34_INTERNAL_96c6547e_4_k_cu_8c167e934cuda3std3__436_GLOBAL__N__96c6547e_4_k_cu_8c167e936ignoreE,(_ZN34_INTERNAL_96c6547e_4_k_cu_8c167e934cuda3std6ranges3__45__cpo4dataE - _ZN34_INTERNAL_96c6547e_4_k_cu_8c167e934cuda3std3__436_GLOBAL__N__96c6547e_4_k_cu_8c167e936ignoreE)
_ZN34_INTERNAL_96c6547e_4_k_cu_8c167e934cuda3std3__436_GLOBAL__N__96c6547e_4_k_cu_8c167e936ignoreE:
	.zero		1
	.type		_ZN34_INTERNAL_96c6547e_4_k_cu_8c167e934cuda3std6ranges3__45__cpo4dataE,@object
	.size		_ZN34_INTERNAL_96c6547e_4_k_cu_8c167e934cuda3std6ranges3__45__cpo4dataE,(_ZN34_INTERNAL_96c6547e_4_k_cu_8c167e936thrust24THRUST_300001_SM_1000_NS6system3cpp3parE - _ZN34_INTERNAL_96c6547e_4_k_cu_8c167e934cuda3std6ranges3__45__cpo4dataE)
_ZN34_INTERNAL_96c6547e_4_k_cu_8c167e934cuda3std6ranges3__45__cpo4dataE:
	.zero		1
	.type		_ZN34_INTERNAL_96c6547e_4_k_cu_8c167e936thrust24THRUST_300001_SM_1000_NS6system3cpp3parE,@object
	.size		_ZN34_INTERNAL_96c6547e_4_k_cu_8c167e936thrust24THRUST_300001_SM_1000_NS6system3cpp3parE,(_ZN34_INTERNAL_96c6547e_4_k_cu_8c167e934cuda3std3__45__cpo5beginE - _ZN34_INTERNAL_96c6547e_4_k_cu_8c167e936thrust24THRUST_300001_SM_1000_NS6system3cpp3parE)
_ZN34_INTERNAL_96c6547e_4_k_cu_8c167e936thrust24THRUST_300001_SM_1000_NS6system3cpp3parE:
	.zero		1
	.type		_ZN34_INTERNAL_96c6547e_4_k_cu_8c167e934cuda3std3__45__cpo5beginE,@object
	.size		_ZN34_INTERNAL_96c6547e_4_k_cu_8c167e934cuda3std3__45__cpo5beginE,(_ZN34_INTERNAL_96c6547e_4_k_cu_8c167e934cuda3std6ranges3__45__cpo5beginE - _ZN34_INTERNAL_96c6547e_4_k_cu_8c167e934cuda3std3__45__cpo5beginE)
_ZN34_INTERNAL_96c6547e_4_k_cu_8c167e934cuda3std3__45__cpo5beginE:
	.zero		1
	.type		_ZN34_INTERNAL_96c6547e_4_k_cu_8c167e934cuda3std6ranges3__45__cpo5beginE,@object
	.size		_ZN34_INTERNAL_96c6547e_4_k_cu_8c167e934cuda3std6ranges3__45__cpo5beginE,(_ZN34_INTERNAL_96c6547e_4_k_cu_8c167e936thrust24THRUST_300001_SM_1000_NS6deviceE - _ZN34_INTERNAL_96c6547e_4_k_cu_8c167e934cuda3std6ranges3__45__cpo5beginE)
_ZN34_INTERNAL_96c6547e_4_k_cu_8c167e934cuda3std6ranges3__45__cpo5beginE:
	.zero		1
	.type		_ZN34_INTERNAL_96c6547e_4_k_cu_8c167e936thrust24THRUST_300001_SM_1000_NS6deviceE,@object
	.size		_ZN34_INTERNAL_96c6547e_4_k_cu_8c167e936thrust24THRUST_300001_SM_1000_NS6deviceE,(_ZN34_INTERNAL_96c6547e_4_k_cu_8c167e934cuda3std3__47nulloptE - _ZN34_INTERNAL_96c6547e_4_k_cu_8c167e936thrust24THRUST_300001_SM_1000_NS6deviceE)
_ZN34_INTERNAL_96c6547e_4_k_cu_8c167e936thrust24THRUST_300001_SM_1000_NS6deviceE:
	.zero		1
	.type		_ZN34_INTERNAL_96c6547e_4_k_cu_8c167e934cuda3std3__47nulloptE,@object
	.size		_ZN34_INTERNAL_96c6547e_4_k_cu_8c167e934cuda3std3__47nulloptE,(_ZN34_INTERNAL_96c6547e_4_k_cu_8c167e934cuda3std6ranges3__45__cpo8distanceE - _ZN34_INTERNAL_96c6547e_4_k_cu_8c167e934cuda3std3__47nulloptE)
_ZN34_INTERNAL_96c6547e_4_k_cu_8c167e934cuda3std3__47nulloptE:
	.zero		1
	.type		_ZN34_INTERNAL_96c6547e_4_k_cu_8c167e934cuda3std6ranges3__45__cpo8distanceE,@object
	.size		_ZN34_INTERNAL_96c6547e_4_k_cu_8c167e934cuda3std6ranges3__45__cpo8distanceE,(_ZN34_INTERNAL_96c6547e_4_k_cu_8c167e936thrust24THRUST_300001_SM_1000_NS12placeholders2_4E - _ZN34_INTERNAL_96c6547e_4_k_cu_8c167e934cuda3std6ranges3__45__cpo8distanceE)
_ZN34_INTERNAL_96c6547e_4_k_cu_8c167e934cuda3std6ranges3__45__cpo8distanceE:
	.zero		1
	.type		_ZN34_INTERNAL_96c6547e_4_k_cu_8c167e936thrust24THRUST_300001_SM_1000_NS12placeholders2_4E,@object
	.size		_ZN34_INTERNAL_96c6547e_4_k_cu_8c167e936thrust24THRUST_300001_SM_1000_NS12placeholders2_4E,(_ZN34_INTERNAL_96c6547e_4_k_cu_8c167e934cuda3std3__45__cpo6rbeginE - _ZN34_INTERNAL_96c6547e_4_k_cu_8c167e936thrust24THRUST_300001_SM_1000_NS12placeholders2_4E)
_ZN34_INTERNAL_96c6547e_4_k_cu_8c167e936thrust24THRUST_300001_SM_1000_NS12placeholders2_4E:
	.zero		1
	.type		_ZN34_INTERNAL_96c6547e_4_k_cu_8c167e934cuda3std3__45__cpo6rbeginE,@object
	.size		_ZN34_INTERNAL_96c6547e_4_k_cu_8c167e934cuda3std3__45__cpo6rbeginE,(_ZN34_INTERNAL_96c6547e_4_k_cu_8c167e934cuda3std6ranges3__45__cpo7advanceE - _ZN34_INTERNAL_96c6547e_4_k_cu_8c167e934cuda3std3__45__cpo6rbeginE)
_ZN34_INTERNAL_96c6547e_4_k_cu_8c167e934cuda3std3__45__cpo6rbeginE:
	.zero		1
	.type		_ZN34_INTERNAL_96c6547e_4_k_cu_8c167e934cuda3std6ranges3__45__cpo7advanceE,@object
	.size		_ZN34_INTERNAL_96c6547e_4_k_cu_8c167e934cuda3std6ranges3__45__cpo7advanceE,(_ZN34_INTERNAL_96c6547e_4_k_cu_8c167e936thrust24THRUST_300001_SM_1000_NS12placeholders3_10E - _ZN34_INTERNAL_96c6547e_4_k_cu_8c167e934cuda3std6ranges3__45__cpo7advanceE)
_ZN34_INTERNAL_96c6547e_4_k_cu_8c167e934cuda3std6ranges3__45__cpo7advanceE:
	.zero		1
	.type		_ZN34_INTERNAL_96c6547e_4_k_cu_8c167e936thrust24THRUST_300001_SM_1000_NS12placeholders3_10E,@object
	.size		_ZN34_INTERNAL_96c6547e_4_k_cu_8c167e936thrust24THRUST_300001_SM_1000_NS12placeholders3_10E,(_ZN34_INTERNAL_96c6547e_4_k_cu_8c167e934cuda3std3__48in_placeE - _ZN34_INTERNAL_96c6547e_4_k_cu_8c167e936thrust24THRUST_300001_SM_1000_NS12placeholders3_10E)
_ZN34_INTERNAL_96c6547e_4_k_cu_8c167e936thrust24THRUST_300001_SM_1000_NS12placeholders3_10E:
	.zero		1
	.type		_ZN34_INTERNAL_96c6547e_4_k_cu_8c167e934cuda3std3__48in_placeE,@object
	.size		_ZN34_INTERNAL_96c6547e_4_k_cu_8c167e934cuda3std3__48in_placeE,(_ZN34_INTERNAL_96c6547e_4_k_cu_8c167e934cuda3std6ranges3__45__cpo4sizeE - _ZN34_INTERNAL_96c6547e_4_k_cu_8c167e934cuda3std3__48in_placeE)
_ZN34_INTERNAL_96c6547e_4_k_cu_8c167e934cuda3std3__48in_placeE:
	.zero		1
	.type		_ZN34_INTERNAL_96c6547e_4_k_cu_8c167e934cuda3std6ranges3__45__cpo4sizeE,@object
	.size		_ZN34_INTERNAL_96c6547e_4_k_cu_8c167e934cuda3std6ranges3__45__cpo4sizeE,(_ZN34_INTERNAL_96c6547e_4_k_cu_8c167e936thrust24THRUST_300001_SM_1000_NS12placeholders2_2E - _ZN34_INTERNAL_96c6547e_4_k_cu_8c167e934cuda3std6ranges3__45__cpo4sizeE)
_ZN34_INTERNAL_96c6547e_4_k_cu_8c167e934cuda3std6ranges3__45__cpo4sizeE:
	.zero		1
	.type		_ZN34_INTERNAL_96c6547e_4_k_cu_8c167e936thrust24THRUST_300001_SM_1000_NS12placeholders2_2E,@object
	.size		_ZN34_INTERNAL_96c6547e_4_k_cu_8c167e936thrust24THRUST_300001_SM_1000_NS12placeholders2_2E,(_ZN34_INTERNAL_96c6547e_4_k_cu_8c167e934cuda3std3__45__cpo6cbeginE - _ZN34_INTERNAL_96c6547e_4_k_cu_8c167e936thrust24THRUST_300001_SM_1000_NS12placeholders2_2E)
_ZN34_INTERNAL_96c6547e_4_k_cu_8c167e936thrust24THRUST_300001_SM_1000_NS12placeholders2_2E:
	.zero		1
	.type		_ZN34_INTERNAL_96c6547e_4_k_cu_8c167e934cuda3std3__45__cpo6cbeginE,@object
	.size		_ZN34_INTERNAL_96c6547e_4_k_cu_8c167e934cuda3std3__45__cpo6cbeginE,(_ZN34_INTERNAL_96c6547e_4_k_cu_8c167e934cuda3std6ranges3__45__cpo6cbeginE - _ZN34_INTERNAL_96c6547e_4_k_cu_8c167e934cuda3std3__45__cpo6cbeginE)
_ZN34_INTERNAL_96c6547e_4_k_cu_8c167e934cuda3std3__45__cpo6cbeginE:
	.zero		1
	.type		_ZN34_INTERNAL_96c6547e_4_k_cu_8c167e934cuda3std6ranges3__45__cpo6cbeginE,@object
	.size		_ZN34_INTERNAL_96c6547e_4_k_cu_8c167e934cuda3std6ranges3__45__cpo6cbeginE,(_ZN34_INTERNAL_96c6547e_4_k_cu_8c167e936thrust24THRUST_300001_SM_1000_NS12placeholders2_6E - _ZN34_INTERNAL_96c6547e_4_k_cu_8c167e934cuda3std6ranges3__45__cpo6cbeginE)
_ZN34_INTERNAL_96c6547e_4_k_cu_8c167e934cuda3std6ranges3__45__cpo6cbeginE:
	.zero		1
	.type		_ZN34_INTERNAL_96c6547e_4_k_cu_8c167e936thrust24THRUST_300001_SM_1000_NS12placeholders2_6E,@object
	.size		_ZN34_INTERNAL_96c6547e_4_k_cu_8c167e936thrust24THRUST_300001_SM_1000_NS12placeholders2_6E,(_ZN34_INTERNAL_96c6547e_4_k_cu_8c167e934cuda3std3__45__cpo7crbeginE - _ZN34_INTERNAL_96c6547e_4_k_cu_8c167e936thrust24THRUST_300001_SM_1000_NS12placeholders2_6E)
_ZN34_INTERNAL_96c6547e_4_k_cu_8c167e936thrust24THRUST_300001_SM_1000_NS12placeholders2_6E:
	.zero		1
	.type		_ZN34_INTERNAL_96c6547e_4_k_cu_8c167e934cuda3std3__45__cpo7crbeginE,@object
	.size		_ZN34_INTERNAL_96c6547e_4_k_cu_8c167e934cuda3std3__45__cpo7crbeginE,(_ZN34_INTERNAL_96c6547e_4_k_cu_8c167e934cuda3std6ranges3__45__cpo4nextE - _ZN34_INTERNAL_96c6547e_4_k_cu_8c167e934cuda3std3__45__cpo7crbeginE)
_ZN34_INTERNAL_96c6547e_4_k_cu_8c167e934cuda3std3__45__cpo7crbeginE:
	.zero		1
	.type		_ZN34_INTERNAL_96c6547e_4_k_cu_8c167e934cuda3std6ranges3__45__cpo4nextE,@object
	.size		_ZN34_INTERNAL_96c6547e_4_k_cu_8c167e934cuda3std6ranges3__45__cpo4nextE,(_ZN34_INTERNAL_96c6547e_4_k_cu_8c167e934cuda3std6ranges3__45__cpo4swapE - _ZN34_INTERNAL_96c6547e_4_k_cu_8c167e934cuda3std6ranges3__45__cpo4nextE)
_ZN34_INTERNAL_96c6547e_4_k_cu_8c167e934cuda3std6ranges3__45__cpo4nextE:
	.zero		1
	.type		_ZN34_INTERNAL_96c6547e_4_k_cu_8c167e934cuda3std6ranges3__45__cpo4swapE,@object
	.size		_ZN34_INTERNAL_96c6547e_4_k_cu_8c167e934cuda3std6ranges3__45__cpo4swapE,(_ZN34_INTERNAL_96c6547e_4_k_cu_8c167e936thrust24THRUST_300001_SM_1000_NS8cuda_cub10par_nosyncE - _ZN34_INTERNAL_96c6547e_4_k_cu_8c167e934cuda3std6ranges3__45__cpo4swapE)
_ZN34_INTERNAL_96c6547e_4_k_cu_8c167e934cuda3std6ranges3__45__cpo4swapE:
	.zero		1
	.type		_ZN34_INTERNAL_96c6547e_4_k_cu_8c167e936thrust24THRUST_300001_SM_1000_NS8cuda_cub10par_nosyncE,@object
	.size		_ZN34_INTERNAL_96c6547e_4_k_cu_8c167e936thrust24THRUST_300001_SM_1000_NS8cuda_cub10par_nosyncE,(_ZN34_INTERNAL_96c6547e_4_k_cu_8c167e936thrust24THRUST_300001_SM_1000_NS3seqE - _ZN34_INTERNAL_96c6547e_4_k_cu_8c167e936thrust24THRUST_300001_SM_1000_NS8cuda_cub10par_nosyncE)
_ZN34_INTERNAL_96c6547e_4_k_cu_8c167e936thrust24THRUST_300001_SM_1000_NS8cuda_cub10par_nosyncE:
	.zero		1
	.type		_ZN34_INTERNAL_96c6547e_4_k_cu_8c167e936thrust24THRUST_300001_SM_1000_NS3seqE,@object
	.size		_ZN34_INTERNAL_96c6547e_4_k_cu_8c167e936thrust24THRUST_300001_SM_1000_NS3seqE,(_ZN34_INTERNAL_96c6547e_4_k_cu_8c167e934cuda3std3__420unreachable_sentinelE - _ZN34_INTERNAL_96c6547e_4_k_cu_8c167e936thrust24THRUST_300001_SM_1000_NS3seqE)
_ZN34_INTERNAL_96c6547e_4_k_cu_8c167e936thrust24THRUST_300001_SM_1000_NS3seqE:
	.zero		1
	.type		_ZN34_INTERNAL_96c6547e_4_k_cu_8c167e934cuda3std3__420unreachable_sentinelE,@object
	.size		_ZN34_INTERNAL_96c6547e_4_k_cu_8c167e934cuda3std3__420unreachable_sentinelE,(_ZN34_INTERNAL_96c6547e_4_k_cu_8c167e934cuda3std6ranges3__45__cpo5ssizeE - _ZN34_INTERNAL_96c6547e_4_k_cu_8c167e934cuda3std3__420unreachable_sentinelE)
_ZN34_INTERNAL_96c6547e_4_k_cu_8c167e934cuda3std3__420unreachable_sentinelE:
	.zero		1
	.type		_ZN34_INTERNAL_96c6547e_4_k_cu_8c167e934cuda3std6ranges3__45__cpo5ssizeE,@object
	.size		_ZN34_INTERNAL_96c6547e_4_k_cu_8c167e934cuda3std6ranges3__45__cpo5ssizeE,(_ZN34_INTERNAL_96c6547e_4_k_cu_8c167e936thrust24THRUST_300001_SM_1000_NS12placeholders2_3E - _ZN34_INTERNAL_96c6547e_4_k_cu_8c167e934cuda3std6ranges3__45__cpo5ssizeE)
_ZN34_INTERNAL_96c6547e_4_k_cu_8c167e934cuda3std6ranges3__45__cpo5ssizeE:
	.zero		1
	.type		_ZN34_INTERNAL_96c6547e_4_k_cu_8c167e936thrust24THRUST_300001_SM_1000_NS12placeholders2_3E,@object
	.size		_ZN34_INTERNAL_96c6547e_4_k_cu_8c167e936thrust24THRUST_300001_SM_1000_NS12placeholders2_3E,(_ZN34_INTERNAL_96c6547e_4_k_cu_8c167e934cuda3std3__45__cpo4cendE - _ZN34_INTERNAL_96c6547e_4_k_cu_8c167e936thrust24THRUST_300001_SM_1000_NS12placeholders2_3E)
_ZN34_INTERNAL_96c6547e_4_k_cu_8c167e936thrust24THRUST_300001_SM_1000_NS12placeholders2_3E:
	.zero		1
	.type		_ZN34_INTERNAL_96c6547e_4_k_cu_8c167e934cuda3std3__45__cpo4cendE,@object
	.size		_ZN34_INTERNAL_96c6547e_4_k_cu_8c167e934cuda3std3__45__cpo4cendE,(_ZN34_INTERNAL_96c6547e_4_k_cu_8c167e934cuda3std6ranges3__45__cpo4cendE - _ZN34_INTERNAL_96c6547e_4_k_cu_8c167e934cuda3std3__45__cpo4cendE)
_ZN34_INTERNAL_96c6547e_4_k_cu_8c167e934cuda3std3__45__cpo4cendE:
	.zero		1
	.type		_ZN34_INTERNAL_96c6547e_4_k_cu_8c167e934cuda3std6ranges3__45__cpo4cendE,@object
	.size		_ZN34_INTERNAL_96c6547e_4_k_cu_8c167e934cuda3std6ranges3__45__cpo4cendE,(_ZN34_INTERNAL_96c6547e_4_k_cu_8c167e936thrust24THRUST_300001_SM_1000_NS12placeholders2_7E - _ZN34_INTERNAL_96c6547e_4_k_cu_8c167e934cuda3std6ranges3__45__cpo4cendE)
_ZN34_INTERNAL_96c6547e_4_k_cu_8c167e934cuda3std6ranges3__45__cpo4cendE:
	.zero		1
	.type		_ZN34_INTERNAL_96c6547e_4_k_cu_8c167e936thrust24THRUST_300001_SM_1000_NS12placeholders2_7E,@object
	.size		_ZN34_INTERNAL_96c6547e_4_k_cu_8c167e936thrust24THRUST_300001_SM_1000_NS12placeholders2_7E,(_ZN34_INTERNAL_96c6547e_4_k_cu_8c167e934cuda3std3__45__cpo5crendE - _ZN34_INTERNAL_96c6547e_4_k_cu_8c167e936thrust24THRUST_300001_SM_1000_NS12placeholders2_7E)
_ZN34_INTERNAL_96c6547e_4_k_cu_8c167e936thrust24THRUST_300001_SM_1000_NS12placeholders2_7E:
	.zero		1
	.type		_ZN34_INTERNAL_96c6547e_4_k_cu_8c167e934cuda3std3__45__cpo5crendE,@object
	.size		_ZN34_INTERNAL_96c6547e_4_k_cu_8c167e934cuda3std3__45__cpo5crendE,(_ZN34_INTERNAL_96c6547e_4_k_cu_8c167e934cuda3std6ranges3__45__cpo4prevE - _ZN34_INTERNAL_96c6547e_4_k_cu_8c167e934cuda3std3__45__cpo5crendE)
_ZN34_INTERNAL_96c6547e_4_k_cu_8c167e934cuda3std3__45__cpo5crendE:
	.zero		1
	.type		_ZN34_INTERNAL_96c6547e_4_k_cu_8c167e934cuda3std6ranges3__45__cpo4prevE,@object
	.size		_ZN34_INTERNAL_96c6547e_4_k_cu_8c167e934cuda3std6ranges3__45__cpo4prevE,(_ZN34_INTERNAL_96c6547e_4_k_cu_8c167e934cuda3std6ranges3__45__cpo9iter_moveE - _ZN34_INTERNAL_96c6547e_4_k_cu_8c167e934cuda3std6ranges3__45__cpo4prevE)
_ZN34_INTERNAL_96c6547e_4_k_cu_8c167e934cuda3std6ranges3__45__cpo4prevE:
	.zero		1
	.type		_ZN34_INTERNAL_96c6547e_4_k_cu_8c167e934cuda3std6ranges3__45__cpo9iter_moveE,@object
	.size		_ZN34_INTERNAL_96c6547e_4_k_cu_8c167e934cuda3std6ranges3__45__cpo9iter_moveE,(_ZN34_INTERNAL_96c6547e_4_k_cu_8c167e936thrust24THRUST_300001_SM_1000_NS6system6detail10sequential3seqE - _ZN34_INTERNAL_96c6547e_4_k_cu_8c167e934cuda3std6ranges3__45__cpo9iter_moveE)
_ZN34_INTERNAL_96c6547e_4_k_cu_8c167e934cuda3std6ranges3__45__cpo9iter_moveE:
	.zero		1
	.type		_ZN34_INTERNAL_96c6547e_4_k_cu_8c167e936thrust24THRUST_300001_SM_1000_NS6system6detail10sequential3seqE,@object
	.size		_ZN34_INTERNAL_96c6547e_4_k_cu_8c167e936thrust24THRUST_300001_SM_1000_NS6system6detail10sequential3seqE,(_ZN34_INTERNAL_96c6547e_4_k_cu_8c167e936thrust24THRUST_300001_SM_1000_NS12placeholders2_9E - _ZN34_INTERNAL_96c6547e_4_k_cu_8c167e936thrust24THRUST_300001_SM_1000_NS6system6detail10sequential3seqE)
_ZN34_INTERNAL_96c6547e_4_k_cu_8c167e936thrust24THRUST_300001_SM_1000_NS6system6detail10sequential3seqE:
	.zero		1
	.type		_ZN34_INTERNAL_96c6547e_4_k_cu_8c167e936thrust24THRUST_300001_SM_1000_NS12placeholders2_9E,@object
	.size		_ZN34_INTERNAL_96c6547e_4_k_cu_8c167e936thrust24THRUST_300001_SM_1000_NS12placeholders2_9E,(_ZN34_INTERNAL_96c6547e_4_k_cu_8c167e934cuda3std3__419piecewise_constructE - _ZN34_INTERNAL_96c6547e_4_k_cu_8c167e936thrust24THRUST_300001_SM_1000_NS12placeholders2_9E)
_ZN34_INTERNAL_96c6547e_4_k_cu_8c167e936thrust24THRUST_300001_SM_1000_NS12placeholders2_9E:
	.zero		1
	.type		_ZN34_INTERNAL_96c6547e_4_k_cu_8c167e934cuda3std3__419piecewise_constructE,@object
	.size		_ZN34_INTERNAL_96c6547e_4_k_cu_8c167e934cuda3std3__419piecewise_constructE,(_ZN34_INTERNAL_96c6547e_4_k_cu_8c167e934cuda3std6ranges3__45__cpo5cdataE - _ZN34_INTERNAL_96c6547e_4_k_cu_8c167e934cuda3std3__419piecewise_constructE)
_ZN34_INTERNAL_96c6547e_4_k_cu_8c167e934cuda3std3__419piecewise_constructE:
	.zero		1
	.type		_ZN34_INTERNAL_96c6547e_4_k_cu_8c167e934cuda3std6ranges3__45__cpo5cdataE,@object
	.size		_ZN34_INTERNAL_96c6547e_4_k_cu_8c167e934cuda3std6ranges3__45__cpo5cdataE,(_ZN34_INTERNAL_96c6547e_4_k_cu_8c167e936thrust24THRUST_300001_SM_1000_NS12placeholders2_1E - _ZN34_INTERNAL_96c6547e_4_k_cu_8c167e934cuda3std6ranges3__45__cpo5cdataE)
_ZN34_INTERNAL_96c6547e_4_k_cu_8c167e934cuda3std6ranges3__45__cpo5cdataE:
	.zero		1
	.type		_ZN34_INTERNAL_96c6547e_4_k_cu_8c167e936thrust24THRUST_300001_SM_1000_NS12placeholders2_1E,@object
	.size		_ZN34_INTERNAL_96c6547e_4_k_cu_8c167e936thrust24THRUST_300001_SM_1000_NS12placeholders2_1E,(_ZN34_INTERNAL_96c6547e_4_k_cu_8c167e934cuda3std3__45__cpo3endE - _ZN34_INTERNAL_96c6547e_4_k_cu_8c167e936thrust24THRUST_300001_SM_1000_NS12placeholders2_1E)
_ZN34_INTERNAL_96c6547e_4_k_cu_8c167e936thrust24THRUST_300001_SM_1000_NS12placeholders2_1E:
	.zero		1
	.type		_ZN34_INTERNAL_96c6547e_4_k_cu_8c167e934cuda3std3__45__cpo3endE,@object
	.size		_ZN34_INTERNAL_96c6547e_4_k_cu_8c167e934cuda3std3__45__cpo3endE,(_ZN34_INTERNAL_96c6547e_4_k_cu_8c167e934cuda3std6ranges3__45__cpo3endE - _ZN34_INTERNAL_96c6547e_4_k_cu_8c167e934cuda3std3__45__cpo3endE)
_ZN34_INTERNAL_96c6547e_4_k_cu_8c167e934cuda3std3__45__cpo3endE:
	.zero		1
	.type		_ZN34_INTERNAL_96c6547e_4_k_cu_8c167e934cuda3std6ranges3__45__cpo3endE,@object
	.size		_ZN34_INTERNAL_96c6547e_4_k_cu_8c167e934cuda3std6ranges3__45__cpo3endE,(_ZN34_INTERNAL_96c6547e_4_k_cu_8c167e936thrust24THRUST_300001_SM_1000_NS12placeholders2_5E - _ZN34_INTERNAL_96c6547e_4_k_cu_8c167e934cuda3std6ranges3__45__cpo3endE)
_ZN34_INTERNAL_96c6547e_4_k_cu_8c167e934cuda3std6ranges3__45__cpo3endE:
	.zero		1
	.type		_ZN34_INTERNAL_96c6547e_4_k_cu_8c167e936thrust24THRUST_300001_SM_1000_NS12placeholders2_5E,@object
	.size		_ZN34_INTERNAL_96c6547e_4_k_cu_8c167e936thrust24THRUST_300001_SM_1000_NS12placeholders2_5E,(_ZN34_INTERNAL_96c6547e_4_k_cu_8c167e934cuda3std3__45__cpo4rendE - _ZN34_INTERNAL_96c6547e_4_k_cu_8c167e936thrust24THRUST_300001_SM_1000_NS12placeholders2_5E)
_ZN34_INTERNAL_96c6547e_4_k_cu_8c167e936thrust24THRUST_300001_SM_1000_NS12placeholders2_5E:
	.zero		1
	.type		_ZN34_INTERNAL_96c6547e_4_k_cu_8c167e934cuda3std3__45__cpo4rendE,@object
	.size		_ZN34_INTERNAL_96c6547e_4_k_cu_8c167e934cuda3std3__45__cpo4rendE,(_ZN34_INTERNAL_96c6547e_4_k_cu_8c167e934cuda3std6ranges3__45__cpo9iter_swapE - _ZN34_INTERNAL_96c6547e_4_k_cu_8c167e934cuda3std3__45__cpo4rendE)
_ZN34_INTERNAL_96c6547e_4_k_cu_8c167e934cuda3std3__45__cpo4rendE:
	.zero		1
	.type		_ZN34_INTERNAL_96c6547e_4_k_cu_8c167e934cuda3std6ranges3__45__cpo9iter_swapE,@object
	.size		_ZN34_INTERNAL_96c6547e_4_k_cu_8c167e934cuda3std6ranges3__45__cpo9iter_swapE,(_ZN34_INTERNAL_96c6547e_4_k_cu_8c167e934cuda3std3__48unexpectE - _ZN34_INTERNAL_96c6547e_4_k_cu_8c167e934cuda3std6ranges3__45__cpo9iter_swapE)
_ZN34_INTERNAL_96c6547e_4_k_cu_8c167e934cuda3std6ranges3__45__cpo9iter_swapE:
	.zero		1
	.type		_ZN34_INTERNAL_96c6547e_4_k_cu_8c167e934cuda3std3__48unexpectE,@object
	.size		_ZN34_INTERNAL_96c6547e_4_k_cu_8c167e934cuda3std3__48unexpectE,(_ZN34_INTERNAL_96c6547e_4_k_cu_8c167e936thrust24THRUST_300001_SM_1000_NS8cuda_cub3parE - _ZN34_INTERNAL_96c6547e_4_k_cu_8c167e934cuda3std3__48unexpectE)
_ZN34_INTERNAL_96c6547e_4_k_cu_8c167e934cuda3std3__48unexpectE:
	.zero		1
	.type		_ZN34_INTERNAL_96c6547e_4_k_cu_8c167e936thrust24THRUST_300001_SM_1000_NS8cuda_cub3parE,@object
	.size		_ZN34_INTERNAL_96c6547e_4_k_cu_8c167e936thrust24THRUST_300001_SM_1000_NS8cuda_cub3parE,(.L_29 - _ZN34_INTERNAL_96c6547e_4_k_cu_8c167e936thrust24THRUST_300001_SM_1000_NS8cuda_cub3parE)
_ZN34_INTERNAL_96c6547e_4_k_cu_8c167e936thrust24THRUST_300001_SM_1000_NS8cuda_cub3parE:
	.zero		1
.L_29:


//--------------------- .nv.constant0._ZN3cub18CUB_300001_SM_10006detail11EmptyKernelIvEEvv --------------------------
	.section	.nv.constant0._ZN3cub18CUB_300001_SM_10006detail11EmptyKernelIvEEvv,"a",@progbits
	.sectionflags	@""
	.align	4
.nv.constant0._ZN3cub18CUB_300001_SM_10006detail11EmptyKernelIvEEvv:
	.zero		896


//--------------------- .nv.constant0._Z31generateAndEvaluatePermutationsiyPPfPiPc --------------------------
	.section	.nv.constant0._Z31generateAndEvaluatePermutationsiyPPfPiPc,"a",@progbits
	.sectionflags	@""
	.align	4
.nv.constant0._Z31generateAndEvaluatePermutationsiyPPfPiPc:
	.zero		936


//--------------------- SYMBOLS --------------------------

	.type		.nv.reservedSmem.offset0,@object
	.size		.nv.reservedSmem.offset0,0x4
	.type		malloc,@function
	.type		free,@function
